//
// Generated by NVIDIA NVVM Compiler
//
// Compiler Build ID: CL-36424714
// Cuda compilation tools, release 13.0, V13.0.88
// Based on NVVM 20.0.0
//

.version 9.0
.target sm_100
.address_size 64

	// .globl	_Z24sgemm_register_tile_vec4PfS_S_iii
// _ZZ24sgemm_register_tile_vec4PfS_S_iiiE8shared_a has been demoted
// _ZZ24sgemm_register_tile_vec4PfS_S_iiiE8shared_b has been demoted

.visible .entry _Z24sgemm_register_tile_vec4PfS_S_iii(
	.param .u64 .ptr .align 1 _Z24sgemm_register_tile_vec4PfS_S_iii_param_0,
	.param .u64 .ptr .align 1 _Z24sgemm_register_tile_vec4PfS_S_iii_param_1,
	.param .u64 .ptr .align 1 _Z24sgemm_register_tile_vec4PfS_S_iii_param_2,
	.param .u32 _Z24sgemm_register_tile_vec4PfS_S_iii_param_3,
	.param .u32 _Z24sgemm_register_tile_vec4PfS_S_iii_param_4,
	.param .u32 _Z24sgemm_register_tile_vec4PfS_S_iii_param_5
)
{
	.reg .pred 	%p<3>;
	.reg .b32 	%r<103>;
	.reg .b32 	%f<1555>;
	.reg .b64 	%rd<31>;
	// demoted variable
	.shared .align 4 .b8 _ZZ24sgemm_register_tile_vec4PfS_S_iiiE8shared_a[8192];
	// demoted variable
	.shared .align 4 .b8 _ZZ24sgemm_register_tile_vec4PfS_S_iiiE8shared_b[8192];
	ld.param.u64 	%rd1, [_Z24sgemm_register_tile_vec4PfS_S_iii_param_0];
	ld.param.u64 	%rd2, [_Z24sgemm_register_tile_vec4PfS_S_iii_param_1];
	ld.param.u32 	%r16, [_Z24sgemm_register_tile_vec4PfS_S_iii_param_4];
	ld.param.u32 	%r17, [_Z24sgemm_register_tile_vec4PfS_S_iii_param_5];
	cvta.to.global.u64 	%rd4, %rd2;
	cvta.to.global.u64 	%rd5, %rd1;
	mov.u32 	%r18, %tid.x;
	mov.u32 	%r19, %tid.y;
	mov.u32 	%r20, %ctaid.x;
	mov.u32 	%r21, %ctaid.y;
	mov.u32 	%r22, %ntid.x;
	mad.lo.s32 	%r23, %r19, %r22, %r18;
	shr.u32 	%r24, %r23, 1;
	shl.b32 	%r25, %r23, 2;
	and.b32  	%r26, %r25, 4;
	shr.u32 	%r1, %r23, 5;
	and.b32  	%r2, %r25, 124;
	shl.b32 	%r27, %r21, 7;
	add.s32 	%r28, %r27, %r24;
	shl.b32 	%r3, %r20, 7;
	or.b32  	%r29, %r2, %r3;
	mad.lo.s32 	%r4, %r17, %r28, %r26;
	mad.lo.s32 	%r30, %r16, %r1, %r29;
	mul.wide.s32 	%rd6, %r4, 4;
	add.s64 	%rd7, %rd5, %rd6;
	ld.global.nc.v4.f32 	{%f194, %f195, %f196, %f197}, [%rd7];
	mul.wide.s32 	%rd8, %r30, 4;
	add.s64 	%rd9, %rd4, %rd8;
	ld.global.nc.v4.f32 	{%f198, %f199, %f200, %f201}, [%rd9];
	shl.b32 	%r31, %r23, 11;
	and.b32  	%r32, %r31, 2048;
	mov.u32 	%r33, _ZZ24sgemm_register_tile_vec4PfS_S_iiiE8shared_a;
	add.s32 	%r34, %r33, %r32;
	shl.b32 	%r35, %r24, 2;
	add.s32 	%r36, %r34, %r35;
	st.shared.f32 	[%r36], %f194;
	st.shared.f32 	[%r36+512], %f195;
	st.shared.f32 	[%r36+1024], %f196;
	st.shared.f32 	[%r36+1536], %f197;
	shl.b32 	%r37, %r1, 9;
	mov.u32 	%r38, _ZZ24sgemm_register_tile_vec4PfS_S_iiiE8shared_b;
	add.s32 	%r39, %r38, %r37;
	shl.b32 	%r40, %r23, 4;
	and.b32  	%r41, %r40, 496;
	add.s32 	%r42, %r39, %r41;
	st.shared.v4.f32 	[%r42], {%f198, %f199, %f200, %f201};
	setp.lt.s32 	%p1, %r17, 9;
	mov.f32 	%f1491, 0f00000000;
	mov.f32 	%f1492, %f1491;
	mov.f32 	%f1493, %f1491;
	mov.f32 	%f1494, %f1491;
	mov.f32 	%f1495, %f1491;
	mov.f32 	%f1496, %f1491;
	mov.f32 	%f1497, %f1491;
	mov.f32 	%f1498, %f1491;
	mov.f32 	%f1499, %f1491;
	mov.f32 	%f1500, %f1491;
	mov.f32 	%f1501, %f1491;
	mov.f32 	%f1502, %f1491;
	mov.f32 	%f1503, %f1491;
	mov.f32 	%f1504, %f1491;
	mov.f32 	%f1505, %f1491;
	mov.f32 	%f1506, %f1491;
	mov.f32 	%f1507, %f1491;
	mov.f32 	%f1508, %f1491;
	mov.f32 	%f1509, %f1491;
	mov.f32 	%f1510, %f1491;
	mov.f32 	%f1511, %f1491;
	mov.f32 	%f1512, %f1491;
	mov.f32 	%f1513, %f1491;
	mov.f32 	%f1514, %f1491;
	mov.f32 	%f1515, %f1491;
	mov.f32 	%f1516, %f1491;
	mov.f32 	%f1517, %f1491;
	mov.f32 	%f1518, %f1491;
	mov.f32 	%f1519, %f1491;
	mov.f32 	%f1520, %f1491;
	mov.f32 	%f1521, %f1491;
	mov.f32 	%f1522, %f1491;
	mov.f32 	%f1523, %f1491;
	mov.f32 	%f1524, %f1491;
	mov.f32 	%f1525, %f1491;
	mov.f32 	%f1526, %f1491;
	mov.f32 	%f1527, %f1491;
	mov.f32 	%f1528, %f1491;
	mov.f32 	%f1529, %f1491;
	mov.f32 	%f1530, %f1491;
	mov.f32 	%f1531, %f1491;
	mov.f32 	%f1532, %f1491;
	mov.f32 	%f1533, %f1491;
	mov.f32 	%f1534, %f1491;
	mov.f32 	%f1535, %f1491;
	mov.f32 	%f1536, %f1491;
	mov.f32 	%f1537, %f1491;
	mov.f32 	%f1538, %f1491;
	mov.f32 	%f1539, %f1491;
	mov.f32 	%f1540, %f1491;
	mov.f32 	%f1541, %f1491;
	mov.f32 	%f1542, %f1491;
	mov.f32 	%f1543, %f1491;
	mov.f32 	%f1544, %f1491;
	mov.f32 	%f1545, %f1491;
	mov.f32 	%f1546, %f1491;
	mov.f32 	%f1547, %f1491;
	mov.f32 	%f1548, %f1491;
	mov.f32 	%f1549, %f1491;
	mov.f32 	%f1550, %f1491;
	mov.f32 	%f1551, %f1491;
	mov.f32 	%f1552, %f1491;
	mov.f32 	%f1553, %f1491;
	mov.f32 	%f1554, %f1491;
	@%p1 bra 	$L__BB0_3;
	ld.param.u32 	%r96, [_Z24sgemm_register_tile_vec4PfS_S_iii_param_4];
	add.s32 	%r44, %r17, 7;
	shr.u32 	%r45, %r44, 3;
	neg.s32 	%r102, %r45;
	add.s32 	%r101, %r4, 8;
	add.s32 	%r46, %r1, 8;
	mad.lo.s32 	%r47, %r96, %r46, %r3;
	add.s32 	%r100, %r47, %r2;
	mov.f32 	%f1491, 0f00000000;
	mov.b32 	%r99, 0;
$L__BB0_2:
	ld.param.u32 	%r97, [_Z24sgemm_register_tile_vec4PfS_S_iii_param_4];
	ld.param.u64 	%rd29, [_Z24sgemm_register_tile_vec4PfS_S_iii_param_1];
	ld.param.u64 	%rd28, [_Z24sgemm_register_tile_vec4PfS_S_iii_param_0];
	mul.wide.s32 	%rd10, %r101, 4;
	cvta.to.global.u64 	%rd11, %rd28;
	add.s64 	%rd12, %rd11, %rd10;
	add.s32 	%r99, %r99, 1;
	bar.sync 	0;
	ld.global.nc.v4.f32 	{%f203, %f204, %f205, %f206}, [%rd12];
	cvta.to.global.u64 	%rd13, %rd29;
	mul.wide.s32 	%rd14, %r100, 4;
	add.s64 	%rd15, %rd13, %rd14;
	ld.global.nc.v4.f32 	{%f207, %f208, %f209, %f210}, [%rd15];
	shl.b32 	%r48, %r99, 12;
	and.b32  	%r49, %r48, 4096;
	xor.b32  	%r50, %r49, 4096;
	mov.u32 	%r51, _ZZ24sgemm_register_tile_vec4PfS_S_iiiE8shared_a;
	add.s32 	%r52, %r51, %r50;
	mov.u32 	%r53, _ZZ24sgemm_register_tile_vec4PfS_S_iiiE8shared_b;
	add.s32 	%r54, %r53, %r50;
	mov.u32 	%r55, %tid.y;
	shl.b32 	%r56, %r55, 4;
	add.s32 	%r57, %r52, %r56;
	ld.shared.v4.f32 	{%f211, %f212, %f213, %f214}, [%r57];
	ld.shared.v4.f32 	{%f215, %f216, %f217, %f218}, [%r57+256];
	mov.u32 	%r58, %tid.x;
	shl.b32 	%r59, %r58, 4;
	add.s32 	%r60, %r54, %r59;
	ld.shared.v4.f32 	{%f219, %f220, %f221, %f222}, [%r60];
	ld.shared.v4.f32 	{%f223, %f224, %f225, %f226}, [%r60+256];
	fma.rn.f32 	%f227, %f211, %f219, %f1554;
	fma.rn.f32 	%f228, %f211, %f220, %f1553;
	fma.rn.f32 	%f229, %f211, %f221, %f1552;
	fma.rn.f32 	%f230, %f211, %f222, %f1551;
	fma.rn.f32 	%f231, %f211, %f223, %f1550;
	fma.rn.f32 	%f232, %f211, %f224, %f1549;
	fma.rn.f32 	%f233, %f211, %f225, %f1548;
	fma.rn.f32 	%f234, %f211, %f226, %f1547;
	fma.rn.f32 	%f235, %f212, %f219, %f1546;
	fma.rn.f32 	%f236, %f212, %f220, %f1545;
	fma.rn.f32 	%f237, %f212, %f221, %f1544;
	fma.rn.f32 	%f238, %f212, %f222, %f1543;
	fma.rn.f32 	%f239, %f212, %f223, %f1542;
	fma.rn.f32 	%f240, %f212, %f224, %f1541;
	fma.rn.f32 	%f241, %f212, %f225, %f1540;
	fma.rn.f32 	%f242, %f212, %f226, %f1539;
	fma.rn.f32 	%f243, %f213, %f219, %f1538;
	fma.rn.f32 	%f244, %f213, %f220, %f1537;
	fma.rn.f32 	%f245, %f213, %f221, %f1536;
	fma.rn.f32 	%f246, %f213, %f222, %f1535;
	fma.rn.f32 	%f247, %f213, %f223, %f1534;
	fma.rn.f32 	%f248, %f213, %f224, %f1533;
	fma.rn.f32 	%f249, %f213, %f225, %f1532;
	fma.rn.f32 	%f250, %f213, %f226, %f1531;
	fma.rn.f32 	%f251, %f214, %f219, %f1530;
	fma.rn.f32 	%f252, %f214, %f220, %f1529;
	fma.rn.f32 	%f253, %f214, %f221, %f1528;
	fma.rn.f32 	%f254, %f214, %f222, %f1527;
	fma.rn.f32 	%f255, %f214, %f223, %f1526;
	fma.rn.f32 	%f256, %f214, %f224, %f1525;
	fma.rn.f32 	%f257, %f214, %f225, %f1524;
	fma.rn.f32 	%f258, %f214, %f226, %f1523;
	fma.rn.f32 	%f259, %f215, %f219, %f1522;
	fma.rn.f32 	%f260, %f215, %f220, %f1521;
	fma.rn.f32 	%f261, %f215, %f221, %f1520;
	fma.rn.f32 	%f262, %f215, %f222, %f1519;
	fma.rn.f32 	%f263, %f215, %f223, %f1518;
	fma.rn.f32 	%f264, %f215, %f224, %f1517;
	fma.rn.f32 	%f265, %f215, %f225, %f1516;
	fma.rn.f32 	%f266, %f215, %f226, %f1515;
	fma.rn.f32 	%f267, %f216, %f219, %f1514;
	fma.rn.f32 	%f268, %f216, %f220, %f1513;
	fma.rn.f32 	%f269, %f216, %f221, %f1512;
	fma.rn.f32 	%f270, %f216, %f222, %f1511;
	fma.rn.f32 	%f271, %f216, %f223, %f1510;
	fma.rn.f32 	%f272, %f216, %f224, %f1509;
	fma.rn.f32 	%f273, %f216, %f225, %f1508;
	fma.rn.f32 	%f274, %f216, %f226, %f1507;
	fma.rn.f32 	%f275, %f217, %f219, %f1506;
	fma.rn.f32 	%f276, %f217, %f220, %f1505;
	fma.rn.f32 	%f277, %f217, %f221, %f1504;
	fma.rn.f32 	%f278, %f217, %f222, %f1503;
	fma.rn.f32 	%f279, %f217, %f223, %f1502;
	fma.rn.f32 	%f280, %f217, %f224, %f1501;
	fma.rn.f32 	%f281, %f217, %f225, %f1500;
	fma.rn.f32 	%f282, %f217, %f226, %f1499;
	fma.rn.f32 	%f283, %f218, %f219, %f1498;
	fma.rn.f32 	%f284, %f218, %f220, %f1497;
	fma.rn.f32 	%f285, %f218, %f221, %f1496;
	fma.rn.f32 	%f286, %f218, %f222, %f1495;
	fma.rn.f32 	%f287, %f218, %f223, %f1494;
	fma.rn.f32 	%f288, %f218, %f224, %f1493;
	fma.rn.f32 	%f289, %f218, %f225, %f1492;
	fma.rn.f32 	%f290, %f218, %f226, %f1491;
	ld.shared.v4.f32 	{%f291, %f292, %f293, %f294}, [%r57+512];
	ld.shared.v4.f32 	{%f295, %f296, %f297, %f298}, [%r57+768];
	ld.shared.v4.f32 	{%f299, %f300, %f301, %f302}, [%r60+512];
	ld.shared.v4.f32 	{%f303, %f304, %f305, %f306}, [%r60+768];
	fma.rn.f32 	%f307, %f291, %f299, %f227;
	fma.rn.f32 	%f308, %f291, %f300, %f228;
	fma.rn.f32 	%f309, %f291, %f301, %f229;
	fma.rn.f32 	%f310, %f291, %f302, %f230;
	fma.rn.f32 	%f311, %f291, %f303, %f231;
	fma.rn.f32 	%f312, %f291, %f304, %f232;
	fma.rn.f32 	%f313, %f291, %f305, %f233;
	fma.rn.f32 	%f314, %f291, %f306, %f234;
	fma.rn.f32 	%f315, %f292, %f299, %f235;
	fma.rn.f32 	%f316, %f292, %f300, %f236;
	fma.rn.f32 	%f317, %f292, %f301, %f237;
	fma.rn.f32 	%f318, %f292, %f302, %f238;
	fma.rn.f32 	%f319, %f292, %f303, %f239;
	fma.rn.f32 	%f320, %f292, %f304, %f240;
	fma.rn.f32 	%f321, %f292, %f305, %f241;
	fma.rn.f32 	%f322, %f292, %f306, %f242;
	fma.rn.f32 	%f323, %f293, %f299, %f243;
	fma.rn.f32 	%f324, %f293, %f300, %f244;
	fma.rn.f32 	%f325, %f293, %f301, %f245;
	fma.rn.f32 	%f326, %f293, %f302, %f246;
	fma.rn.f32 	%f327, %f293, %f303, %f247;
	fma.rn.f32 	%f328, %f293, %f304, %f248;
	fma.rn.f32 	%f329, %f293, %f305, %f249;
	fma.rn.f32 	%f330, %f293, %f306, %f250;
	fma.rn.f32 	%f331, %f294, %f299, %f251;
	fma.rn.f32 	%f332, %f294, %f300, %f252;
	fma.rn.f32 	%f333, %f294, %f301, %f253;
	fma.rn.f32 	%f334, %f294, %f302, %f254;
	fma.rn.f32 	%f335, %f294, %f303, %f255;
	fma.rn.f32 	%f336, %f294, %f304, %f256;
	fma.rn.f32 	%f337, %f294, %f305, %f257;
	fma.rn.f32 	%f338, %f294, %f306, %f258;
	fma.rn.f32 	%f339, %f295, %f299, %f259;
	fma.rn.f32 	%f340, %f295, %f300, %f260;
	fma.rn.f32 	%f341, %f295, %f301, %f261;
	fma.rn.f32 	%f342, %f295, %f302, %f262;
	fma.rn.f32 	%f343, %f295, %f303, %f263;
	fma.rn.f32 	%f344, %f295, %f304, %f264;
	fma.rn.f32 	%f345, %f295, %f305, %f265;
	fma.rn.f32 	%f346, %f295, %f306, %f266;
	fma.rn.f32 	%f347, %f296, %f299, %f267;
	fma.rn.f32 	%f348, %f296, %f300, %f268;
	fma.rn.f32 	%f349, %f296, %f301, %f269;
	fma.rn.f32 	%f350, %f296, %f302, %f270;
	fma.rn.f32 	%f351, %f296, %f303, %f271;
	fma.rn.f32 	%f352, %f296, %f304, %f272;
	fma.rn.f32 	%f353, %f296, %f305, %f273;
	fma.rn.f32 	%f354, %f296, %f306, %f274;
	fma.rn.f32 	%f355, %f297, %f299, %f275;
	fma.rn.f32 	%f356, %f297, %f300, %f276;
	fma.rn.f32 	%f357, %f297, %f301, %f277;
	fma.rn.f32 	%f358, %f297, %f302, %f278;
	fma.rn.f32 	%f359, %f297, %f303, %f279;
	fma.rn.f32 	%f360, %f297, %f304, %f280;
	fma.rn.f32 	%f361, %f297, %f305, %f281;
	fma.rn.f32 	%f362, %f297, %f306, %f282;
	fma.rn.f32 	%f363, %f298, %f299, %f283;
	fma.rn.f32 	%f364, %f298, %f300, %f284;
	fma.rn.f32 	%f365, %f298, %f301, %f285;
	fma.rn.f32 	%f366, %f298, %f302, %f286;
	fma.rn.f32 	%f367, %f298, %f303, %f287;
	fma.rn.f32 	%f368, %f298, %f304, %f288;
	fma.rn.f32 	%f369, %f298, %f305, %f289;
	fma.rn.f32 	%f370, %f298, %f306, %f290;
	ld.shared.v4.f32 	{%f371, %f372, %f373, %f374}, [%r57+1024];
	ld.shared.v4.f32 	{%f375, %f376, %f377, %f378}, [%r57+1280];
	ld.shared.v4.f32 	{%f379, %f380, %f381, %f382}, [%r60+1024];
	ld.shared.v4.f32 	{%f383, %f384, %f385, %f386}, [%r60+1280];
	fma.rn.f32 	%f387, %f371, %f379, %f307;
	fma.rn.f32 	%f388, %f371, %f380, %f308;
	fma.rn.f32 	%f389, %f371, %f381, %f309;
	fma.rn.f32 	%f390, %f371, %f382, %f310;
	fma.rn.f32 	%f391, %f371, %f383, %f311;
	fma.rn.f32 	%f392, %f371, %f384, %f312;
	fma.rn.f32 	%f393, %f371, %f385, %f313;
	fma.rn.f32 	%f394, %f371, %f386, %f314;
	fma.rn.f32 	%f395, %f372, %f379, %f315;
	fma.rn.f32 	%f396, %f372, %f380, %f316;
	fma.rn.f32 	%f397, %f372, %f381, %f317;
	fma.rn.f32 	%f398, %f372, %f382, %f318;
	fma.rn.f32 	%f399, %f372, %f383, %f319;
	fma.rn.f32 	%f400, %f372, %f384, %f320;
	fma.rn.f32 	%f401, %f372, %f385, %f321;
	fma.rn.f32 	%f402, %f372, %f386, %f322;
	fma.rn.f32 	%f403, %f373, %f379, %f323;
	fma.rn.f32 	%f404, %f373, %f380, %f324;
	fma.rn.f32 	%f405, %f373, %f381, %f325;
	fma.rn.f32 	%f406, %f373, %f382, %f326;
	fma.rn.f32 	%f407, %f373, %f383, %f327;
	fma.rn.f32 	%f408, %f373, %f384, %f328;
	fma.rn.f32 	%f409, %f373, %f385, %f329;
	fma.rn.f32 	%f410, %f373, %f386, %f330;
	fma.rn.f32 	%f411, %f374, %f379, %f331;
	fma.rn.f32 	%f412, %f374, %f380, %f332;
	fma.rn.f32 	%f413, %f374, %f381, %f333;
	fma.rn.f32 	%f414, %f374, %f382, %f334;
	fma.rn.f32 	%f415, %f374, %f383, %f335;
	fma.rn.f32 	%f416, %f374, %f384, %f336;
	fma.rn.f32 	%f417, %f374, %f385, %f337;
	fma.rn.f32 	%f418, %f374, %f386, %f338;
	fma.rn.f32 	%f419, %f375, %f379, %f339;
	fma.rn.f32 	%f420, %f375, %f380, %f340;
	fma.rn.f32 	%f421, %f375, %f381, %f341;
	fma.rn.f32 	%f422, %f375, %f382, %f342;
	fma.rn.f32 	%f423, %f375, %f383, %f343;
	fma.rn.f32 	%f424, %f375, %f384, %f344;
	fma.rn.f32 	%f425, %f375, %f385, %f345;
	fma.rn.f32 	%f426, %f375, %f386, %f346;
	fma.rn.f32 	%f427, %f376, %f379, %f347;
	fma.rn.f32 	%f428, %f376, %f380, %f348;
	fma.rn.f32 	%f429, %f376, %f381, %f349;
	fma.rn.f32 	%f430, %f376, %f382, %f350;
	fma.rn.f32 	%f431, %f376, %f383, %f351;
	fma.rn.f32 	%f432, %f376, %f384, %f352;
	fma.rn.f32 	%f433, %f376, %f385, %f353;
	fma.rn.f32 	%f434, %f376, %f386, %f354;
	fma.rn.f32 	%f435, %f377, %f379, %f355;
	fma.rn.f32 	%f436, %f377, %f380, %f356;
	fma.rn.f32 	%f437, %f377, %f381, %f357;
	fma.rn.f32 	%f438, %f377, %f382, %f358;
	fma.rn.f32 	%f439, %f377, %f383, %f359;
	fma.rn.f32 	%f440, %f377, %f384, %f360;
	fma.rn.f32 	%f441, %f377, %f385, %f361;
	fma.rn.f32 	%f442, %f377, %f386, %f362;
	fma.rn.f32 	%f443, %f378, %f379, %f363;
	fma.rn.f32 	%f444, %f378, %f380, %f364;
	fma.rn.f32 	%f445, %f378, %f381, %f365;
	fma.rn.f32 	%f446, %f378, %f382, %f366;
	fma.rn.f32 	%f447, %f378, %f383, %f367;
	fma.rn.f32 	%f448, %f378, %f384, %f368;
	fma.rn.f32 	%f449, %f378, %f385, %f369;
	fma.rn.f32 	%f450, %f378, %f386, %f370;
	ld.shared.v4.f32 	{%f451, %f452, %f453, %f454}, [%r57+1536];
	ld.shared.v4.f32 	{%f455, %f456, %f457, %f458}, [%r57+1792];
	ld.shared.v4.f32 	{%f459, %f460, %f461, %f462}, [%r60+1536];
	ld.shared.v4.f32 	{%f463, %f464, %f465, %f466}, [%r60+1792];
	fma.rn.f32 	%f467, %f451, %f459, %f387;
	fma.rn.f32 	%f468, %f451, %f460, %f388;
	fma.rn.f32 	%f469, %f451, %f461, %f389;
	fma.rn.f32 	%f470, %f451, %f462, %f390;
	fma.rn.f32 	%f471, %f451, %f463, %f391;
	fma.rn.f32 	%f472, %f451, %f464, %f392;
	fma.rn.f32 	%f473, %f451, %f465, %f393;
	fma.rn.f32 	%f474, %f451, %f466, %f394;
	fma.rn.f32 	%f475, %f452, %f459, %f395;
	fma.rn.f32 	%f476, %f452, %f460, %f396;
	fma.rn.f32 	%f477, %f452, %f461, %f397;
	fma.rn.f32 	%f478, %f452, %f462, %f398;
	fma.rn.f32 	%f479, %f452, %f463, %f399;
	fma.rn.f32 	%f480, %f452, %f464, %f400;
	fma.rn.f32 	%f481, %f452, %f465, %f401;
	fma.rn.f32 	%f482, %f452, %f466, %f402;
	fma.rn.f32 	%f483, %f453, %f459, %f403;
	fma.rn.f32 	%f484, %f453, %f460, %f404;
	fma.rn.f32 	%f485, %f453, %f461, %f405;
	fma.rn.f32 	%f486, %f453, %f462, %f406;
	fma.rn.f32 	%f487, %f453, %f463, %f407;
	fma.rn.f32 	%f488, %f453, %f464, %f408;
	fma.rn.f32 	%f489, %f453, %f465, %f409;
	fma.rn.f32 	%f490, %f453, %f466, %f410;
	fma.rn.f32 	%f491, %f454, %f459, %f411;
	fma.rn.f32 	%f492, %f454, %f460, %f412;
	fma.rn.f32 	%f493, %f454, %f461, %f413;
	fma.rn.f32 	%f494, %f454, %f462, %f414;
	fma.rn.f32 	%f495, %f454, %f463, %f415;
	fma.rn.f32 	%f496, %f454, %f464, %f416;
	fma.rn.f32 	%f497, %f454, %f465, %f417;
	fma.rn.f32 	%f498, %f454, %f466, %f418;
	fma.rn.f32 	%f499, %f455, %f459, %f419;
	fma.rn.f32 	%f500, %f455, %f460, %f420;
	fma.rn.f32 	%f501, %f455, %f461, %f421;
	fma.rn.f32 	%f502, %f455, %f462, %f422;
	fma.rn.f32 	%f503, %f455, %f463, %f423;
	fma.rn.f32 	%f504, %f455, %f464, %f424;
	fma.rn.f32 	%f505, %f455, %f465, %f425;
	fma.rn.f32 	%f506, %f455, %f466, %f426;
	fma.rn.f32 	%f507, %f456, %f459, %f427;
	fma.rn.f32 	%f508, %f456, %f460, %f428;
	fma.rn.f32 	%f509, %f456, %f461, %f429;
	fma.rn.f32 	%f510, %f456, %f462, %f430;
	fma.rn.f32 	%f511, %f456, %f463, %f431;
	fma.rn.f32 	%f512, %f456, %f464, %f432;
	fma.rn.f32 	%f513, %f456, %f465, %f433;
	fma.rn.f32 	%f514, %f456, %f466, %f434;
	fma.rn.f32 	%f515, %f457, %f459, %f435;
	fma.rn.f32 	%f516, %f457, %f460, %f436;
	fma.rn.f32 	%f517, %f457, %f461, %f437;
	fma.rn.f32 	%f518, %f457, %f462, %f438;
	fma.rn.f32 	%f519, %f457, %f463, %f439;
	fma.rn.f32 	%f520, %f457, %f464, %f440;
	fma.rn.f32 	%f521, %f457, %f465, %f441;
	fma.rn.f32 	%f522, %f457, %f466, %f442;
	fma.rn.f32 	%f523, %f458, %f459, %f443;
	fma.rn.f32 	%f524, %f458, %f460, %f444;
	fma.rn.f32 	%f525, %f458, %f461, %f445;
	fma.rn.f32 	%f526, %f458, %f462, %f446;
	fma.rn.f32 	%f527, %f458, %f463, %f447;
	fma.rn.f32 	%f528, %f458, %f464, %f448;
	fma.rn.f32 	%f529, %f458, %f465, %f449;
	fma.rn.f32 	%f530, %f458, %f466, %f450;
	ld.shared.v4.f32 	{%f531, %f532, %f533, %f534}, [%r57+2048];
	ld.shared.v4.f32 	{%f535, %f536, %f537, %f538}, [%r57+2304];
	ld.shared.v4.f32 	{%f539, %f540, %f541, %f542}, [%r60+2048];
	ld.shared.v4.f32 	{%f543, %f544, %f545, %f546}, [%r60+2304];
	fma.rn.f32 	%f547, %f531, %f539, %f467;
	fma.rn.f32 	%f548, %f531, %f540, %f468;
	fma.rn.f32 	%f549, %f531, %f541, %f469;
	fma.rn.f32 	%f550, %f531, %f542, %f470;
	fma.rn.f32 	%f551, %f531, %f543, %f471;
	fma.rn.f32 	%f552, %f531, %f544, %f472;
	fma.rn.f32 	%f553, %f531, %f545, %f473;
	fma.rn.f32 	%f554, %f531, %f546, %f474;
	fma.rn.f32 	%f555, %f532, %f539, %f475;
	fma.rn.f32 	%f556, %f532, %f540, %f476;
	fma.rn.f32 	%f557, %f532, %f541, %f477;
	fma.rn.f32 	%f558, %f532, %f542, %f478;
	fma.rn.f32 	%f559, %f532, %f543, %f479;
	fma.rn.f32 	%f560, %f532, %f544, %f480;
	fma.rn.f32 	%f561, %f532, %f545, %f481;
	fma.rn.f32 	%f562, %f532, %f546, %f482;
	fma.rn.f32 	%f563, %f533, %f539, %f483;
	fma.rn.f32 	%f564, %f533, %f540, %f484;
	fma.rn.f32 	%f565, %f533, %f541, %f485;
	fma.rn.f32 	%f566, %f533, %f542, %f486;
	fma.rn.f32 	%f567, %f533, %f543, %f487;
	fma.rn.f32 	%f568, %f533, %f544, %f488;
	fma.rn.f32 	%f569, %f533, %f545, %f489;
	fma.rn.f32 	%f570, %f533, %f546, %f490;
	fma.rn.f32 	%f571, %f534, %f539, %f491;
	fma.rn.f32 	%f572, %f534, %f540, %f492;
	fma.rn.f32 	%f573, %f534, %f541, %f493;
	fma.rn.f32 	%f574, %f534, %f542, %f494;
	fma.rn.f32 	%f575, %f534, %f543, %f495;
	fma.rn.f32 	%f576, %f534, %f544, %f496;
	fma.rn.f32 	%f577, %f534, %f545, %f497;
	fma.rn.f32 	%f578, %f534, %f546, %f498;
	fma.rn.f32 	%f579, %f535, %f539, %f499;
	fma.rn.f32 	%f580, %f535, %f540, %f500;
	fma.rn.f32 	%f581, %f535, %f541, %f501;
	fma.rn.f32 	%f582, %f535, %f542, %f502;
	fma.rn.f32 	%f583, %f535, %f543, %f503;
	fma.rn.f32 	%f584, %f535, %f544, %f504;
	fma.rn.f32 	%f585, %f535, %f545, %f505;
	fma.rn.f32 	%f586, %f535, %f546, %f506;
	fma.rn.f32 	%f587, %f536, %f539, %f507;
	fma.rn.f32 	%f588, %f536, %f540, %f508;
	fma.rn.f32 	%f589, %f536, %f541, %f509;
	fma.rn.f32 	%f590, %f536, %f542, %f510;
	fma.rn.f32 	%f591, %f536, %f543, %f511;
	fma.rn.f32 	%f592, %f536, %f544, %f512;
	fma.rn.f32 	%f593, %f536, %f545, %f513;
	fma.rn.f32 	%f594, %f536, %f546, %f514;
	fma.rn.f32 	%f595, %f537, %f539, %f515;
	fma.rn.f32 	%f596, %f537, %f540, %f516;
	fma.rn.f32 	%f597, %f537, %f541, %f517;
	fma.rn.f32 	%f598, %f537, %f542, %f518;
	fma.rn.f32 	%f599, %f537, %f543, %f519;
	fma.rn.f32 	%f600, %f537, %f544, %f520;
	fma.rn.f32 	%f601, %f537, %f545, %f521;
	fma.rn.f32 	%f602, %f537, %f546, %f522;
	fma.rn.f32 	%f603, %f538, %f539, %f523;
	fma.rn.f32 	%f604, %f538, %f540, %f524;
	fma.rn.f32 	%f605, %f538, %f541, %f525;
	fma.rn.f32 	%f606, %f538, %f542, %f526;
	fma.rn.f32 	%f607, %f538, %f543, %f527;
	fma.rn.f32 	%f608, %f538, %f544, %f528;
	fma.rn.f32 	%f609, %f538, %f545, %f529;
	fma.rn.f32 	%f610, %f538, %f546, %f530;
	ld.shared.v4.f32 	{%f611, %f612, %f613, %f614}, [%r57+2560];
	ld.shared.v4.f32 	{%f615, %f616, %f617, %f618}, [%r57+2816];
	ld.shared.v4.f32 	{%f619, %f620, %f621, %f622}, [%r60+2560];
	ld.shared.v4.f32 	{%f623, %f624, %f625, %f626}, [%r60+2816];
	fma.rn.f32 	%f627, %f611, %f619, %f547;
	fma.rn.f32 	%f628, %f611, %f620, %f548;
	fma.rn.f32 	%f629, %f611, %f621, %f549;
	fma.rn.f32 	%f630, %f611, %f622, %f550;
	fma.rn.f32 	%f631, %f611, %f623, %f551;
	fma.rn.f32 	%f632, %f611, %f624, %f552;
	fma.rn.f32 	%f633, %f611, %f625, %f553;
	fma.rn.f32 	%f634, %f611, %f626, %f554;
	fma.rn.f32 	%f635, %f612, %f619, %f555;
	fma.rn.f32 	%f636, %f612, %f620, %f556;
	fma.rn.f32 	%f637, %f612, %f621, %f557;
	fma.rn.f32 	%f638, %f612, %f622, %f558;
	fma.rn.f32 	%f639, %f612, %f623, %f559;
	fma.rn.f32 	%f640, %f612, %f624, %f560;
	fma.rn.f32 	%f641, %f612, %f625, %f561;
	fma.rn.f32 	%f642, %f612, %f626, %f562;
	fma.rn.f32 	%f643, %f613, %f619, %f563;
	fma.rn.f32 	%f644, %f613, %f620, %f564;
	fma.rn.f32 	%f645, %f613, %f621, %f565;
	fma.rn.f32 	%f646, %f613, %f622, %f566;
	fma.rn.f32 	%f647, %f613, %f623, %f567;
	fma.rn.f32 	%f648, %f613, %f624, %f568;
	fma.rn.f32 	%f649, %f613, %f625, %f569;
	fma.rn.f32 	%f650, %f613, %f626, %f570;
	fma.rn.f32 	%f651, %f614, %f619, %f571;
	fma.rn.f32 	%f652, %f614, %f620, %f572;
	fma.rn.f32 	%f653, %f614, %f621, %f573;
	fma.rn.f32 	%f654, %f614, %f622, %f574;
	fma.rn.f32 	%f655, %f614, %f623, %f575;
	fma.rn.f32 	%f656, %f614, %f624, %f576;
	fma.rn.f32 	%f657, %f614, %f625, %f577;
	fma.rn.f32 	%f658, %f614, %f626, %f578;
	fma.rn.f32 	%f659, %f615, %f619, %f579;
	fma.rn.f32 	%f660, %f615, %f620, %f580;
	fma.rn.f32 	%f661, %f615, %f621, %f581;
	fma.rn.f32 	%f662, %f615, %f622, %f582;
	fma.rn.f32 	%f663, %f615, %f623, %f583;
	fma.rn.f32 	%f664, %f615, %f624, %f584;
	fma.rn.f32 	%f665, %f615, %f625, %f585;
	fma.rn.f32 	%f666, %f615, %f626, %f586;
	fma.rn.f32 	%f667, %f616, %f619, %f587;
	fma.rn.f32 	%f668, %f616, %f620, %f588;
	fma.rn.f32 	%f669, %f616, %f621, %f589;
	fma.rn.f32 	%f670, %f616, %f622, %f590;
	fma.rn.f32 	%f671, %f616, %f623, %f591;
	fma.rn.f32 	%f672, %f616, %f624, %f592;
	fma.rn.f32 	%f673, %f616, %f625, %f593;
	fma.rn.f32 	%f674, %f616, %f626, %f594;
	fma.rn.f32 	%f675, %f617, %f619, %f595;
	fma.rn.f32 	%f676, %f617, %f620, %f596;
	fma.rn.f32 	%f677, %f617, %f621, %f597;
	fma.rn.f32 	%f678, %f617, %f622, %f598;
	fma.rn.f32 	%f679, %f617, %f623, %f599;
	fma.rn.f32 	%f680, %f617, %f624, %f600;
	fma.rn.f32 	%f681, %f617, %f625, %f601;
	fma.rn.f32 	%f682, %f617, %f626, %f602;
	fma.rn.f32 	%f683, %f618, %f619, %f603;
	fma.rn.f32 	%f684, %f618, %f620, %f604;
	fma.rn.f32 	%f685, %f618, %f621, %f605;
	fma.rn.f32 	%f686, %f618, %f622, %f606;
	fma.rn.f32 	%f687, %f618, %f623, %f607;
	fma.rn.f32 	%f688, %f618, %f624, %f608;
	fma.rn.f32 	%f689, %f618, %f625, %f609;
	fma.rn.f32 	%f690, %f618, %f626, %f610;
	ld.shared.v4.f32 	{%f691, %f692, %f693, %f694}, [%r57+3072];
	ld.shared.v4.f32 	{%f695, %f696, %f697, %f698}, [%r57+3328];
	ld.shared.v4.f32 	{%f699, %f700, %f701, %f702}, [%r60+3072];
	ld.shared.v4.f32 	{%f703, %f704, %f705, %f706}, [%r60+3328];
	fma.rn.f32 	%f707, %f691, %f699, %f627;
	fma.rn.f32 	%f708, %f691, %f700, %f628;
	fma.rn.f32 	%f709, %f691, %f701, %f629;
	fma.rn.f32 	%f710, %f691, %f702, %f630;
	fma.rn.f32 	%f711, %f691, %f703, %f631;
	fma.rn.f32 	%f712, %f691, %f704, %f632;
	fma.rn.f32 	%f713, %f691, %f705, %f633;
	fma.rn.f32 	%f714, %f691, %f706, %f634;
	fma.rn.f32 	%f715, %f692, %f699, %f635;
	fma.rn.f32 	%f716, %f692, %f700, %f636;
	fma.rn.f32 	%f717, %f692, %f701, %f637;
	fma.rn.f32 	%f718, %f692, %f702, %f638;
	fma.rn.f32 	%f719, %f692, %f703, %f639;
	fma.rn.f32 	%f720, %f692, %f704, %f640;
	fma.rn.f32 	%f721, %f692, %f705, %f641;
	fma.rn.f32 	%f722, %f692, %f706, %f642;
	fma.rn.f32 	%f723, %f693, %f699, %f643;
	fma.rn.f32 	%f724, %f693, %f700, %f644;
	fma.rn.f32 	%f725, %f693, %f701, %f645;
	fma.rn.f32 	%f726, %f693, %f702, %f646;
	fma.rn.f32 	%f727, %f693, %f703, %f647;
	fma.rn.f32 	%f728, %f693, %f704, %f648;
	fma.rn.f32 	%f729, %f693, %f705, %f649;
	fma.rn.f32 	%f730, %f693, %f706, %f650;
	fma.rn.f32 	%f731, %f694, %f699, %f651;
	fma.rn.f32 	%f732, %f694, %f700, %f652;
	fma.rn.f32 	%f733, %f694, %f701, %f653;
	fma.rn.f32 	%f734, %f694, %f702, %f654;
	fma.rn.f32 	%f735, %f694, %f703, %f655;
	fma.rn.f32 	%f736, %f694, %f704, %f656;
	fma.rn.f32 	%f737, %f694, %f705, %f657;
	fma.rn.f32 	%f738, %f694, %f706, %f658;
	fma.rn.f32 	%f739, %f695, %f699, %f659;
	fma.rn.f32 	%f740, %f695, %f700, %f660;
	fma.rn.f32 	%f741, %f695, %f701, %f661;
	fma.rn.f32 	%f742, %f695, %f702, %f662;
	fma.rn.f32 	%f743, %f695, %f703, %f663;
	fma.rn.f32 	%f744, %f695, %f704, %f664;
	fma.rn.f32 	%f745, %f695, %f705, %f665;
	fma.rn.f32 	%f746, %f695, %f706, %f666;
	fma.rn.f32 	%f747, %f696, %f699, %f667;
	fma.rn.f32 	%f748, %f696, %f700, %f668;
	fma.rn.f32 	%f749, %f696, %f701, %f669;
	fma.rn.f32 	%f750, %f696, %f702, %f670;
	fma.rn.f32 	%f751, %f696, %f703, %f671;
	fma.rn.f32 	%f752, %f696, %f704, %f672;
	fma.rn.f32 	%f753, %f696, %f705, %f673;
	fma.rn.f32 	%f754, %f696, %f706, %f674;
	fma.rn.f32 	%f755, %f697, %f699, %f675;
	fma.rn.f32 	%f756, %f697, %f700, %f676;
	fma.rn.f32 	%f757, %f697, %f701, %f677;
	fma.rn.f32 	%f758, %f697, %f702, %f678;
	fma.rn.f32 	%f759, %f697, %f703, %f679;
	fma.rn.f32 	%f760, %f697, %f704, %f680;
	fma.rn.f32 	%f761, %f697, %f705, %f681;
	fma.rn.f32 	%f762, %f697, %f706, %f682;
	fma.rn.f32 	%f763, %f698, %f699, %f683;
	fma.rn.f32 	%f764, %f698, %f700, %f684;
	fma.rn.f32 	%f765, %f698, %f701, %f685;
	fma.rn.f32 	%f766, %f698, %f702, %f686;
	fma.rn.f32 	%f767, %f698, %f703, %f687;
	fma.rn.f32 	%f768, %f698, %f704, %f688;
	fma.rn.f32 	%f769, %f698, %f705, %f689;
	fma.rn.f32 	%f770, %f698, %f706, %f690;
	ld.shared.v4.f32 	{%f771, %f772, %f773, %f774}, [%r57+3584];
	ld.shared.v4.f32 	{%f775, %f776, %f777, %f778}, [%r57+3840];
	ld.shared.v4.f32 	{%f779, %f780, %f781, %f782}, [%r60+3584];
	ld.shared.v4.f32 	{%f783, %f784, %f785, %f786}, [%r60+3840];
	fma.rn.f32 	%f1554, %f771, %f779, %f707;
	fma.rn.f32 	%f1553, %f771, %f780, %f708;
	fma.rn.f32 	%f1552, %f771, %f781, %f709;
	fma.rn.f32 	%f1551, %f771, %f782, %f710;
	fma.rn.f32 	%f1550, %f771, %f783, %f711;
	fma.rn.f32 	%f1549, %f771, %f784, %f712;
	fma.rn.f32 	%f1548, %f771, %f785, %f713;
	fma.rn.f32 	%f1547, %f771, %f786, %f714;
	fma.rn.f32 	%f1546, %f772, %f779, %f715;
	fma.rn.f32 	%f1545, %f772, %f780, %f716;
	fma.rn.f32 	%f1544, %f772, %f781, %f717;
	fma.rn.f32 	%f1543, %f772, %f782, %f718;
	fma.rn.f32 	%f1542, %f772, %f783, %f719;
	fma.rn.f32 	%f1541, %f772, %f784, %f720;
	fma.rn.f32 	%f1540, %f772, %f785, %f721;
	fma.rn.f32 	%f1539, %f772, %f786, %f722;
	fma.rn.f32 	%f1538, %f773, %f779, %f723;
	fma.rn.f32 	%f1537, %f773, %f780, %f724;
	fma.rn.f32 	%f1536, %f773, %f781, %f725;
	fma.rn.f32 	%f1535, %f773, %f782, %f726;
	fma.rn.f32 	%f1534, %f773, %f783, %f727;
	fma.rn.f32 	%f1533, %f773, %f784, %f728;
	fma.rn.f32 	%f1532, %f773, %f785, %f729;
	fma.rn.f32 	%f1531, %f773, %f786, %f730;
	fma.rn.f32 	%f1530, %f774, %f779, %f731;
	fma.rn.f32 	%f1529, %f774, %f780, %f732;
	fma.rn.f32 	%f1528, %f774, %f781, %f733;
	fma.rn.f32 	%f1527, %f774, %f782, %f734;
	fma.rn.f32 	%f1526, %f774, %f783, %f735;
	fma.rn.f32 	%f1525, %f774, %f784, %f736;
	fma.rn.f32 	%f1524, %f774, %f785, %f737;
	fma.rn.f32 	%f1523, %f774, %f786, %f738;
	fma.rn.f32 	%f1522, %f775, %f779, %f739;
	fma.rn.f32 	%f1521, %f775, %f780, %f740;
	fma.rn.f32 	%f1520, %f775, %f781, %f741;
	fma.rn.f32 	%f1519, %f775, %f782, %f742;
	fma.rn.f32 	%f1518, %f775, %f783, %f743;
	fma.rn.f32 	%f1517, %f775, %f784, %f744;
	fma.rn.f32 	%f1516, %f775, %f785, %f745;
	fma.rn.f32 	%f1515, %f775, %f786, %f746;
	fma.rn.f32 	%f1514, %f776, %f779, %f747;
	fma.rn.f32 	%f1513, %f776, %f780, %f748;
	fma.rn.f32 	%f1512, %f776, %f781, %f749;
	fma.rn.f32 	%f1511, %f776, %f782, %f750;
	fma.rn.f32 	%f1510, %f776, %f783, %f751;
	fma.rn.f32 	%f1509, %f776, %f784, %f752;
	fma.rn.f32 	%f1508, %f776, %f785, %f753;
	fma.rn.f32 	%f1507, %f776, %f786, %f754;
	fma.rn.f32 	%f1506, %f777, %f779, %f755;
	fma.rn.f32 	%f1505, %f777, %f780, %f756;
	fma.rn.f32 	%f1504, %f777, %f781, %f757;
	fma.rn.f32 	%f1503, %f777, %f782, %f758;
	fma.rn.f32 	%f1502, %f777, %f783, %f759;
	fma.rn.f32 	%f1501, %f777, %f784, %f760;
	fma.rn.f32 	%f1500, %f777, %f785, %f761;
	fma.rn.f32 	%f1499, %f777, %f786, %f762;
	fma.rn.f32 	%f1498, %f778, %f779, %f763;
	fma.rn.f32 	%f1497, %f778, %f780, %f764;
	fma.rn.f32 	%f1496, %f778, %f781, %f765;
	fma.rn.f32 	%f1495, %f778, %f782, %f766;
	fma.rn.f32 	%f1494, %f778, %f783, %f767;
	fma.rn.f32 	%f1493, %f778, %f784, %f768;
	fma.rn.f32 	%f1492, %f778, %f785, %f769;
	fma.rn.f32 	%f1491, %f778, %f786, %f770;
	add.s32 	%r61, %r51, %r49;
	mov.u32 	%r62, %ntid.x;
	mad.lo.s32 	%r63, %r55, %r62, %r58;
	shl.b32 	%r64, %r63, 11;
	and.b32  	%r65, %r64, 2048;
	add.s32 	%r66, %r61, %r65;
	shl.b32 	%r67, %r63, 1;
	and.b32  	%r68, %r67, -4;
	add.s32 	%r69, %r66, %r68;
	st.shared.f32 	[%r69], %f203;
	st.shared.f32 	[%r69+512], %f204;
	st.shared.f32 	[%r69+1024], %f205;
	st.shared.f32 	[%r69+1536], %f206;
	shl.b32 	%r70, %r63, 4;
	and.b32  	%r71, %r70, -512;
	add.s32 	%r72, %r53, %r71;
	and.b32  	%r73, %r70, 496;
	add.s32 	%r74, %r72, %r73;
	add.s32 	%r75, %r74, %r49;
	st.shared.v4.f32 	[%r75], {%f207, %f208, %f209, %f210};
	add.s32 	%r102, %r102, 1;
	add.s32 	%r101, %r101, 8;
	shl.b32 	%r76, %r97, 3;
	add.s32 	%r100, %r100, %r76;
	setp.eq.s32 	%p2, %r102, -1;
	@%p2 bra 	$L__BB0_3;
	bra.uni 	$L__BB0_2;
$L__BB0_3:
	ld.param.u32 	%r98, [_Z24sgemm_register_tile_vec4PfS_S_iii_param_4];
	ld.param.u64 	%rd30, [_Z24sgemm_register_tile_vec4PfS_S_iii_param_2];
	cvta.to.global.u64 	%rd16, %rd30;
	mov.u32 	%r77, %tid.y;
	shl.b32 	%r78, %r77, 2;
	mov.u32 	%r79, %tid.x;
	shl.b32 	%r80, %r79, 2;
	shl.b32 	%r81, %r77, 4;
	mov.u32 	%r82, _ZZ24sgemm_register_tile_vec4PfS_S_iiiE8shared_a;
	add.s32 	%r83, %r81, %r82;
	ld.shared.v4.f32 	{%f787, %f788, %f789, %f790}, [%r83+4096];
	ld.shared.v4.f32 	{%f791, %f792, %f793, %f794}, [%r83+4352];
	shl.b32 	%r84, %r79, 4;
	mov.u32 	%r85, _ZZ24sgemm_register_tile_vec4PfS_S_iiiE8shared_b;
	add.s32 	%r86, %r84, %r85;
	ld.shared.v4.f32 	{%f795, %f796, %f797, %f798}, [%r86+4096];
	ld.shared.v4.f32 	{%f799, %f800, %f801, %f802}, [%r86+4352];
	fma.rn.f32 	%f803, %f787, %f795, %f1554;
	fma.rn.f32 	%f804, %f787, %f796, %f1553;
	fma.rn.f32 	%f805, %f787, %f797, %f1552;
	fma.rn.f32 	%f806, %f787, %f798, %f1551;
	fma.rn.f32 	%f807, %f787, %f799, %f1550;
	fma.rn.f32 	%f808, %f787, %f800, %f1549;
	fma.rn.f32 	%f809, %f787, %f801, %f1548;
	fma.rn.f32 	%f810, %f787, %f802, %f1547;
	fma.rn.f32 	%f811, %f788, %f795, %f1546;
	fma.rn.f32 	%f812, %f788, %f796, %f1545;
	fma.rn.f32 	%f813, %f788, %f797, %f1544;
	fma.rn.f32 	%f814, %f788, %f798, %f1543;
	fma.rn.f32 	%f815, %f788, %f799, %f1542;
	fma.rn.f32 	%f816, %f788, %f800, %f1541;
	fma.rn.f32 	%f817, %f788, %f801, %f1540;
	fma.rn.f32 	%f818, %f788, %f802, %f1539;
	fma.rn.f32 	%f819, %f789, %f795, %f1538;
	fma.rn.f32 	%f820, %f789, %f796, %f1537;
	fma.rn.f32 	%f821, %f789, %f797, %f1536;
	fma.rn.f32 	%f822, %f789, %f798, %f1535;
	fma.rn.f32 	%f823, %f789, %f799, %f1534;
	fma.rn.f32 	%f824, %f789, %f800, %f1533;
	fma.rn.f32 	%f825, %f789, %f801, %f1532;
	fma.rn.f32 	%f826, %f789, %f802, %f1531;
	fma.rn.f32 	%f827, %f790, %f795, %f1530;
	fma.rn.f32 	%f828, %f790, %f796, %f1529;
	fma.rn.f32 	%f829, %f790, %f797, %f1528;
	fma.rn.f32 	%f830, %f790, %f798, %f1527;
	fma.rn.f32 	%f831, %f790, %f799, %f1526;
	fma.rn.f32 	%f832, %f790, %f800, %f1525;
	fma.rn.f32 	%f833, %f790, %f801, %f1524;
	fma.rn.f32 	%f834, %f790, %f802, %f1523;
	fma.rn.f32 	%f835, %f791, %f795, %f1522;
	fma.rn.f32 	%f836, %f791, %f796, %f1521;
	fma.rn.f32 	%f837, %f791, %f797, %f1520;
	fma.rn.f32 	%f838, %f791, %f798, %f1519;
	fma.rn.f32 	%f839, %f791, %f799, %f1518;
	fma.rn.f32 	%f840, %f791, %f800, %f1517;
	fma.rn.f32 	%f841, %f791, %f801, %f1516;
	fma.rn.f32 	%f842, %f791, %f802, %f1515;
	fma.rn.f32 	%f843, %f792, %f795, %f1514;
	fma.rn.f32 	%f844, %f792, %f796, %f1513;
	fma.rn.f32 	%f845, %f792, %f797, %f1512;
	fma.rn.f32 	%f846, %f792, %f798, %f1511;
	fma.rn.f32 	%f847, %f792, %f799, %f1510;
	fma.rn.f32 	%f848, %f792, %f800, %f1509;
	fma.rn.f32 	%f849, %f792, %f801, %f1508;
	fma.rn.f32 	%f850, %f792, %f802, %f1507;
	fma.rn.f32 	%f851, %f793, %f795, %f1506;
	fma.rn.f32 	%f852, %f793, %f796, %f1505;
	fma.rn.f32 	%f853, %f793, %f797, %f1504;
	fma.rn.f32 	%f854, %f793, %f798, %f1503;
	fma.rn.f32 	%f855, %f793, %f799, %f1502;
	fma.rn.f32 	%f856, %f793, %f800, %f1501;
	fma.rn.f32 	%f857, %f793, %f801, %f1500;
	fma.rn.f32 	%f858, %f793, %f802, %f1499;
	fma.rn.f32 	%f859, %f794, %f795, %f1498;
	fma.rn.f32 	%f860, %f794, %f796, %f1497;
	fma.rn.f32 	%f861, %f794, %f797, %f1496;
	fma.rn.f32 	%f862, %f794, %f798, %f1495;
	fma.rn.f32 	%f863, %f794, %f799, %f1494;
	fma.rn.f32 	%f864, %f794, %f800, %f1493;
	fma.rn.f32 	%f865, %f794, %f801, %f1492;
	fma.rn.f32 	%f866, %f794, %f802, %f1491;
	ld.shared.v4.f32 	{%f867, %f868, %f869, %f870}, [%r83+4608];
	ld.shared.v4.f32 	{%f871, %f872, %f873, %f874}, [%r83+4864];
	ld.shared.v4.f32 	{%f875, %f876, %f877, %f878}, [%r86+4608];
	ld.shared.v4.f32 	{%f879, %f880, %f881, %f882}, [%r86+4864];
	fma.rn.f32 	%f883, %f867, %f875, %f803;
	fma.rn.f32 	%f884, %f867, %f876, %f804;
	fma.rn.f32 	%f885, %f867, %f877, %f805;
	fma.rn.f32 	%f886, %f867, %f878, %f806;
	fma.rn.f32 	%f887, %f867, %f879, %f807;
	fma.rn.f32 	%f888, %f867, %f880, %f808;
	fma.rn.f32 	%f889, %f867, %f881, %f809;
	fma.rn.f32 	%f890, %f867, %f882, %f810;
	fma.rn.f32 	%f891, %f868, %f875, %f811;
	fma.rn.f32 	%f892, %f868, %f876, %f812;
	fma.rn.f32 	%f893, %f868, %f877, %f813;
	fma.rn.f32 	%f894, %f868, %f878, %f814;
	fma.rn.f32 	%f895, %f868, %f879, %f815;
	fma.rn.f32 	%f896, %f868, %f880, %f816;
	fma.rn.f32 	%f897, %f868, %f881, %f817;
	fma.rn.f32 	%f898, %f868, %f882, %f818;
	fma.rn.f32 	%f899, %f869, %f875, %f819;
	fma.rn.f32 	%f900, %f869, %f876, %f820;
	fma.rn.f32 	%f901, %f869, %f877, %f821;
	fma.rn.f32 	%f902, %f869, %f878, %f822;
	fma.rn.f32 	%f903, %f869, %f879, %f823;
	fma.rn.f32 	%f904, %f869, %f880, %f824;
	fma.rn.f32 	%f905, %f869, %f881, %f825;
	fma.rn.f32 	%f906, %f869, %f882, %f826;
	fma.rn.f32 	%f907, %f870, %f875, %f827;
	fma.rn.f32 	%f908, %f870, %f876, %f828;
	fma.rn.f32 	%f909, %f870, %f877, %f829;
	fma.rn.f32 	%f910, %f870, %f878, %f830;
	fma.rn.f32 	%f911, %f870, %f879, %f831;
	fma.rn.f32 	%f912, %f870, %f880, %f832;
	fma.rn.f32 	%f913, %f870, %f881, %f833;
	fma.rn.f32 	%f914, %f870, %f882, %f834;
	fma.rn.f32 	%f915, %f871, %f875, %f835;
	fma.rn.f32 	%f916, %f871, %f876, %f836;
	fma.rn.f32 	%f917, %f871, %f877, %f837;
	fma.rn.f32 	%f918, %f871, %f878, %f838;
	fma.rn.f32 	%f919, %f871, %f879, %f839;
	fma.rn.f32 	%f920, %f871, %f880, %f840;
	fma.rn.f32 	%f921, %f871, %f881, %f841;
	fma.rn.f32 	%f922, %f871, %f882, %f842;
	fma.rn.f32 	%f923, %f872, %f875, %f843;
	fma.rn.f32 	%f924, %f872, %f876, %f844;
	fma.rn.f32 	%f925, %f872, %f877, %f845;
	fma.rn.f32 	%f926, %f872, %f878, %f846;
	fma.rn.f32 	%f927, %f872, %f879, %f847;
	fma.rn.f32 	%f928, %f872, %f880, %f848;
	fma.rn.f32 	%f929, %f872, %f881, %f849;
	fma.rn.f32 	%f930, %f872, %f882, %f850;
	fma.rn.f32 	%f931, %f873, %f875, %f851;
	fma.rn.f32 	%f932, %f873, %f876, %f852;
	fma.rn.f32 	%f933, %f873, %f877, %f853;
	fma.rn.f32 	%f934, %f873, %f878, %f854;
	fma.rn.f32 	%f935, %f873, %f879, %f855;
	fma.rn.f32 	%f936, %f873, %f880, %f856;
	fma.rn.f32 	%f937, %f873, %f881, %f857;
	fma.rn.f32 	%f938, %f873, %f882, %f858;
	fma.rn.f32 	%f939, %f874, %f875, %f859;
	fma.rn.f32 	%f940, %f874, %f876, %f860;
	fma.rn.f32 	%f941, %f874, %f877, %f861;
	fma.rn.f32 	%f942, %f874, %f878, %f862;
	fma.rn.f32 	%f943, %f874, %f879, %f863;
	fma.rn.f32 	%f944, %f874, %f880, %f864;
	fma.rn.f32 	%f945, %f874, %f881, %f865;
	fma.rn.f32 	%f946, %f874, %f882, %f866;
	ld.shared.v4.f32 	{%f947, %f948, %f949, %f950}, [%r83+5120];
	ld.shared.v4.f32 	{%f951, %f952, %f953, %f954}, [%r83+5376];
	ld.shared.v4.f32 	{%f955, %f956, %f957, %f958}, [%r86+5120];
	ld.shared.v4.f32 	{%f959, %f960, %f961, %f962}, [%r86+5376];
	fma.rn.f32 	%f963, %f947, %f955, %f883;
	fma.rn.f32 	%f964, %f947, %f956, %f884;
	fma.rn.f32 	%f965, %f947, %f957, %f885;
	fma.rn.f32 	%f966, %f947, %f958, %f886;
	fma.rn.f32 	%f967, %f947, %f959, %f887;
	fma.rn.f32 	%f968, %f947, %f960, %f888;
	fma.rn.f32 	%f969, %f947, %f961, %f889;
	fma.rn.f32 	%f970, %f947, %f962, %f890;
	fma.rn.f32 	%f971, %f948, %f955, %f891;
	fma.rn.f32 	%f972, %f948, %f956, %f892;
	fma.rn.f32 	%f973, %f948, %f957, %f893;
	fma.rn.f32 	%f974, %f948, %f958, %f894;
	fma.rn.f32 	%f975, %f948, %f959, %f895;
	fma.rn.f32 	%f976, %f948, %f960, %f896;
	fma.rn.f32 	%f977, %f948, %f961, %f897;
	fma.rn.f32 	%f978, %f948, %f962, %f898;
	fma.rn.f32 	%f979, %f949, %f955, %f899;
	fma.rn.f32 	%f980, %f949, %f956, %f900;
	fma.rn.f32 	%f981, %f949, %f957, %f901;
	fma.rn.f32 	%f982, %f949, %f958, %f902;
	fma.rn.f32 	%f983, %f949, %f959, %f903;
	fma.rn.f32 	%f984, %f949, %f960, %f904;
	fma.rn.f32 	%f985, %f949, %f961, %f905;
	fma.rn.f32 	%f986, %f949, %f962, %f906;
	fma.rn.f32 	%f987, %f950, %f955, %f907;
	fma.rn.f32 	%f988, %f950, %f956, %f908;
	fma.rn.f32 	%f989, %f950, %f957, %f909;
	fma.rn.f32 	%f990, %f950, %f958, %f910;
	fma.rn.f32 	%f991, %f950, %f959, %f911;
	fma.rn.f32 	%f992, %f950, %f960, %f912;
	fma.rn.f32 	%f993, %f950, %f961, %f913;
	fma.rn.f32 	%f994, %f950, %f962, %f914;
	fma.rn.f32 	%f995, %f951, %f955, %f915;
	fma.rn.f32 	%f996, %f951, %f956, %f916;
	fma.rn.f32 	%f997, %f951, %f957, %f917;
	fma.rn.f32 	%f998, %f951, %f958, %f918;
	fma.rn.f32 	%f999, %f951, %f959, %f919;
	fma.rn.f32 	%f1000, %f951, %f960, %f920;
	fma.rn.f32 	%f1001, %f951, %f961, %f921;
	fma.rn.f32 	%f1002, %f951, %f962, %f922;
	fma.rn.f32 	%f1003, %f952, %f955, %f923;
	fma.rn.f32 	%f1004, %f952, %f956, %f924;
	fma.rn.f32 	%f1005, %f952, %f957, %f925;
	fma.rn.f32 	%f1006, %f952, %f958, %f926;
	fma.rn.f32 	%f1007, %f952, %f959, %f927;
	fma.rn.f32 	%f1008, %f952, %f960, %f928;
	fma.rn.f32 	%f1009, %f952, %f961, %f929;
	fma.rn.f32 	%f1010, %f952, %f962, %f930;
	fma.rn.f32 	%f1011, %f953, %f955, %f931;
	fma.rn.f32 	%f1012, %f953, %f956, %f932;
	fma.rn.f32 	%f1013, %f953, %f957, %f933;
	fma.rn.f32 	%f1014, %f953, %f958, %f934;
	fma.rn.f32 	%f1015, %f953, %f959, %f935;
	fma.rn.f32 	%f1016, %f953, %f960, %f936;
	fma.rn.f32 	%f1017, %f953, %f961, %f937;
	fma.rn.f32 	%f1018, %f953, %f962, %f938;
	fma.rn.f32 	%f1019, %f954, %f955, %f939;
	fma.rn.f32 	%f1020, %f954, %f956, %f940;
	fma.rn.f32 	%f1021, %f954, %f957, %f941;
	fma.rn.f32 	%f1022, %f954, %f958, %f942;
	fma.rn.f32 	%f1023, %f954, %f959, %f943;
	fma.rn.f32 	%f1024, %f954, %f960, %f944;
	fma.rn.f32 	%f1025, %f954, %f961, %f945;
	fma.rn.f32 	%f1026, %f954, %f962, %f946;
	ld.shared.v4.f32 	{%f1027, %f1028, %f1029, %f1030}, [%r83+5632];
	ld.shared.v4.f32 	{%f1031, %f1032, %f1033, %f1034}, [%r83+5888];
	ld.shared.v4.f32 	{%f1035, %f1036, %f1037, %f1038}, [%r86+5632];
	ld.shared.v4.f32 	{%f1039, %f1040, %f1041, %f1042}, [%r86+5888];
	fma.rn.f32 	%f1043, %f1027, %f1035, %f963;
	fma.rn.f32 	%f1044, %f1027, %f1036, %f964;
	fma.rn.f32 	%f1045, %f1027, %f1037, %f965;
	fma.rn.f32 	%f1046, %f1027, %f1038, %f966;
	fma.rn.f32 	%f1047, %f1027, %f1039, %f967;
	fma.rn.f32 	%f1048, %f1027, %f1040, %f968;
	fma.rn.f32 	%f1049, %f1027, %f1041, %f969;
	fma.rn.f32 	%f1050, %f1027, %f1042, %f970;
	fma.rn.f32 	%f1051, %f1028, %f1035, %f971;
	fma.rn.f32 	%f1052, %f1028, %f1036, %f972;
	fma.rn.f32 	%f1053, %f1028, %f1037, %f973;
	fma.rn.f32 	%f1054, %f1028, %f1038, %f974;
	fma.rn.f32 	%f1055, %f1028, %f1039, %f975;
	fma.rn.f32 	%f1056, %f1028, %f1040, %f976;
	fma.rn.f32 	%f1057, %f1028, %f1041, %f977;
	fma.rn.f32 	%f1058, %f1028, %f1042, %f978;
	fma.rn.f32 	%f1059, %f1029, %f1035, %f979;
	fma.rn.f32 	%f1060, %f1029, %f1036, %f980;
	fma.rn.f32 	%f1061, %f1029, %f1037, %f981;
	fma.rn.f32 	%f1062, %f1029, %f1038, %f982;
	fma.rn.f32 	%f1063, %f1029, %f1039, %f983;
	fma.rn.f32 	%f1064, %f1029, %f1040, %f984;
	fma.rn.f32 	%f1065, %f1029, %f1041, %f985;
	fma.rn.f32 	%f1066, %f1029, %f1042, %f986;
	fma.rn.f32 	%f1067, %f1030, %f1035, %f987;
	fma.rn.f32 	%f1068, %f1030, %f1036, %f988;
	fma.rn.f32 	%f1069, %f1030, %f1037, %f989;
	fma.rn.f32 	%f1070, %f1030, %f1038, %f990;
	fma.rn.f32 	%f1071, %f1030, %f1039, %f991;
	fma.rn.f32 	%f1072, %f1030, %f1040, %f992;
	fma.rn.f32 	%f1073, %f1030, %f1041, %f993;
	fma.rn.f32 	%f1074, %f1030, %f1042, %f994;
	fma.rn.f32 	%f1075, %f1031, %f1035, %f995;
	fma.rn.f32 	%f1076, %f1031, %f1036, %f996;
	fma.rn.f32 	%f1077, %f1031, %f1037, %f997;
	fma.rn.f32 	%f1078, %f1031, %f1038, %f998;
	fma.rn.f32 	%f1079, %f1031, %f1039, %f999;
	fma.rn.f32 	%f1080, %f1031, %f1040, %f1000;
	fma.rn.f32 	%f1081, %f1031, %f1041, %f1001;
	fma.rn.f32 	%f1082, %f1031, %f1042, %f1002;
	fma.rn.f32 	%f1083, %f1032, %f1035, %f1003;
	fma.rn.f32 	%f1084, %f1032, %f1036, %f1004;
	fma.rn.f32 	%f1085, %f1032, %f1037, %f1005;
	fma.rn.f32 	%f1086, %f1032, %f1038, %f1006;
	fma.rn.f32 	%f1087, %f1032, %f1039, %f1007;
	fma.rn.f32 	%f1088, %f1032, %f1040, %f1008;
	fma.rn.f32 	%f1089, %f1032, %f1041, %f1009;
	fma.rn.f32 	%f1090, %f1032, %f1042, %f1010;
	fma.rn.f32 	%f1091, %f1033, %f1035, %f1011;
	fma.rn.f32 	%f1092, %f1033, %f1036, %f1012;
	fma.rn.f32 	%f1093, %f1033, %f1037, %f1013;
	fma.rn.f32 	%f1094, %f1033, %f1038, %f1014;
	fma.rn.f32 	%f1095, %f1033, %f1039, %f1015;
	fma.rn.f32 	%f1096, %f1033, %f1040, %f1016;
	fma.rn.f32 	%f1097, %f1033, %f1041, %f1017;
	fma.rn.f32 	%f1098, %f1033, %f1042, %f1018;
	fma.rn.f32 	%f1099, %f1034, %f1035, %f1019;
	fma.rn.f32 	%f1100, %f1034, %f1036, %f1020;
	fma.rn.f32 	%f1101, %f1034, %f1037, %f1021;
	fma.rn.f32 	%f1102, %f1034, %f1038, %f1022;
	fma.rn.f32 	%f1103, %f1034, %f1039, %f1023;
	fma.rn.f32 	%f1104, %f1034, %f1040, %f1024;
	fma.rn.f32 	%f1105, %f1034, %f1041, %f1025;
	fma.rn.f32 	%f1106, %f1034, %f1042, %f1026;
	ld.shared.v4.f32 	{%f1107, %f1108, %f1109, %f1110}, [%r83+6144];
	ld.shared.v4.f32 	{%f1111, %f1112, %f1113, %f1114}, [%r83+6400];
	ld.shared.v4.f32 	{%f1115, %f1116, %f1117, %f1118}, [%r86+6144];
	ld.shared.v4.f32 	{%f1119, %f1120, %f1121, %f1122}, [%r86+6400];
	fma.rn.f32 	%f1123, %f1107, %f1115, %f1043;
	fma.rn.f32 	%f1124, %f1107, %f1116, %f1044;
	fma.rn.f32 	%f1125, %f1107, %f1117, %f1045;
	fma.rn.f32 	%f1126, %f1107, %f1118, %f1046;
	fma.rn.f32 	%f1127, %f1107, %f1119, %f1047;
	fma.rn.f32 	%f1128, %f1107, %f1120, %f1048;
	fma.rn.f32 	%f1129, %f1107, %f1121, %f1049;
	fma.rn.f32 	%f1130, %f1107, %f1122, %f1050;
	fma.rn.f32 	%f1131, %f1108, %f1115, %f1051;
	fma.rn.f32 	%f1132, %f1108, %f1116, %f1052;
	fma.rn.f32 	%f1133, %f1108, %f1117, %f1053;
	fma.rn.f32 	%f1134, %f1108, %f1118, %f1054;
	fma.rn.f32 	%f1135, %f1108, %f1119, %f1055;
	fma.rn.f32 	%f1136, %f1108, %f1120, %f1056;
	fma.rn.f32 	%f1137, %f1108, %f1121, %f1057;
	fma.rn.f32 	%f1138, %f1108, %f1122, %f1058;
	fma.rn.f32 	%f1139, %f1109, %f1115, %f1059;
	fma.rn.f32 	%f1140, %f1109, %f1116, %f1060;
	fma.rn.f32 	%f1141, %f1109, %f1117, %f1061;
	fma.rn.f32 	%f1142, %f1109, %f1118, %f1062;
	fma.rn.f32 	%f1143, %f1109, %f1119, %f1063;
	fma.rn.f32 	%f1144, %f1109, %f1120, %f1064;
	fma.rn.f32 	%f1145, %f1109, %f1121, %f1065;
	fma.rn.f32 	%f1146, %f1109, %f1122, %f1066;
	fma.rn.f32 	%f1147, %f1110, %f1115, %f1067;
	fma.rn.f32 	%f1148, %f1110, %f1116, %f1068;
	fma.rn.f32 	%f1149, %f1110, %f1117, %f1069;
	fma.rn.f32 	%f1150, %f1110, %f1118, %f1070;
	fma.rn.f32 	%f1151, %f1110, %f1119, %f1071;
	fma.rn.f32 	%f1152, %f1110, %f1120, %f1072;
	fma.rn.f32 	%f1153, %f1110, %f1121, %f1073;
	fma.rn.f32 	%f1154, %f1110, %f1122, %f1074;
	fma.rn.f32 	%f1155, %f1111, %f1115, %f1075;
	fma.rn.f32 	%f1156, %f1111, %f1116, %f1076;
	fma.rn.f32 	%f1157, %f1111, %f1117, %f1077;
	fma.rn.f32 	%f1158, %f1111, %f1118, %f1078;
	fma.rn.f32 	%f1159, %f1111, %f1119, %f1079;
	fma.rn.f32 	%f1160, %f1111, %f1120, %f1080;
	fma.rn.f32 	%f1161, %f1111, %f1121, %f1081;
	fma.rn.f32 	%f1162, %f1111, %f1122, %f1082;
	fma.rn.f32 	%f1163, %f1112, %f1115, %f1083;
	fma.rn.f32 	%f1164, %f1112, %f1116, %f1084;
	fma.rn.f32 	%f1165, %f1112, %f1117, %f1085;
	fma.rn.f32 	%f1166, %f1112, %f1118, %f1086;
	fma.rn.f32 	%f1167, %f1112, %f1119, %f1087;
	fma.rn.f32 	%f1168, %f1112, %f1120, %f1088;
	fma.rn.f32 	%f1169, %f1112, %f1121, %f1089;
	fma.rn.f32 	%f1170, %f1112, %f1122, %f1090;
	fma.rn.f32 	%f1171, %f1113, %f1115, %f1091;
	fma.rn.f32 	%f1172, %f1113, %f1116, %f1092;
	fma.rn.f32 	%f1173, %f1113, %f1117, %f1093;
	fma.rn.f32 	%f1174, %f1113, %f1118, %f1094;
	fma.rn.f32 	%f1175, %f1113, %f1119, %f1095;
	fma.rn.f32 	%f1176, %f1113, %f1120, %f1096;
	fma.rn.f32 	%f1177, %f1113, %f1121, %f1097;
	fma.rn.f32 	%f1178, %f1113, %f1122, %f1098;
	fma.rn.f32 	%f1179, %f1114, %f1115, %f1099;
	fma.rn.f32 	%f1180, %f1114, %f1116, %f1100;
	fma.rn.f32 	%f1181, %f1114, %f1117, %f1101;
	fma.rn.f32 	%f1182, %f1114, %f1118, %f1102;
	fma.rn.f32 	%f1183, %f1114, %f1119, %f1103;
	fma.rn.f32 	%f1184, %f1114, %f1120, %f1104;
	fma.rn.f32 	%f1185, %f1114, %f1121, %f1105;
	fma.rn.f32 	%f1186, %f1114, %f1122, %f1106;
	ld.shared.v4.f32 	{%f1187, %f1188, %f1189, %f1190}, [%r83+6656];
	ld.shared.v4.f32 	{%f1191, %f1192, %f1193, %f1194}, [%r83+6912];
	ld.shared.v4.f32 	{%f1195, %f1196, %f1197, %f1198}, [%r86+6656];
	ld.shared.v4.f32 	{%f1199, %f1200, %f1201, %f1202}, [%r86+6912];
	fma.rn.f32 	%f1203, %f1187, %f1195, %f1123;
	fma.rn.f32 	%f1204, %f1187, %f1196, %f1124;
	fma.rn.f32 	%f1205, %f1187, %f1197, %f1125;
	fma.rn.f32 	%f1206, %f1187, %f1198, %f1126;
	fma.rn.f32 	%f1207, %f1187, %f1199, %f1127;
	fma.rn.f32 	%f1208, %f1187, %f1200, %f1128;
	fma.rn.f32 	%f1209, %f1187, %f1201, %f1129;
	fma.rn.f32 	%f1210, %f1187, %f1202, %f1130;
	fma.rn.f32 	%f1211, %f1188, %f1195, %f1131;
	fma.rn.f32 	%f1212, %f1188, %f1196, %f1132;
	fma.rn.f32 	%f1213, %f1188, %f1197, %f1133;
	fma.rn.f32 	%f1214, %f1188, %f1198, %f1134;
	fma.rn.f32 	%f1215, %f1188, %f1199, %f1135;
	fma.rn.f32 	%f1216, %f1188, %f1200, %f1136;
	fma.rn.f32 	%f1217, %f1188, %f1201, %f1137;
	fma.rn.f32 	%f1218, %f1188, %f1202, %f1138;
	fma.rn.f32 	%f1219, %f1189, %f1195, %f1139;
	fma.rn.f32 	%f1220, %f1189, %f1196, %f1140;
	fma.rn.f32 	%f1221, %f1189, %f1197, %f1141;
	fma.rn.f32 	%f1222, %f1189, %f1198, %f1142;
	fma.rn.f32 	%f1223, %f1189, %f1199, %f1143;
	fma.rn.f32 	%f1224, %f1189, %f1200, %f1144;
	fma.rn.f32 	%f1225, %f1189, %f1201, %f1145;
	fma.rn.f32 	%f1226, %f1189, %f1202, %f1146;
	fma.rn.f32 	%f1227, %f1190, %f1195, %f1147;
	fma.rn.f32 	%f1228, %f1190, %f1196, %f1148;
	fma.rn.f32 	%f1229, %f1190, %f1197, %f1149;
	fma.rn.f32 	%f1230, %f1190, %f1198, %f1150;
	fma.rn.f32 	%f1231, %f1190, %f1199, %f1151;
	fma.rn.f32 	%f1232, %f1190, %f1200, %f1152;
	fma.rn.f32 	%f1233, %f1190, %f1201, %f1153;
	fma.rn.f32 	%f1234, %f1190, %f1202, %f1154;
	fma.rn.f32 	%f1235, %f1191, %f1195, %f1155;
	fma.rn.f32 	%f1236, %f1191, %f1196, %f1156;
	fma.rn.f32 	%f1237, %f1191, %f1197, %f1157;
	fma.rn.f32 	%f1238, %f1191, %f1198, %f1158;
	fma.rn.f32 	%f1239, %f1191, %f1199, %f1159;
	fma.rn.f32 	%f1240, %f1191, %f1200, %f1160;
	fma.rn.f32 	%f1241, %f1191, %f1201, %f1161;
	fma.rn.f32 	%f1242, %f1191, %f1202, %f1162;
	fma.rn.f32 	%f1243, %f1192, %f1195, %f1163;
	fma.rn.f32 	%f1244, %f1192, %f1196, %f1164;
	fma.rn.f32 	%f1245, %f1192, %f1197, %f1165;
	fma.rn.f32 	%f1246, %f1192, %f1198, %f1166;
	fma.rn.f32 	%f1247, %f1192, %f1199, %f1167;
	fma.rn.f32 	%f1248, %f1192, %f1200, %f1168;
	fma.rn.f32 	%f1249, %f1192, %f1201, %f1169;
	fma.rn.f32 	%f1250, %f1192, %f1202, %f1170;
	fma.rn.f32 	%f1251, %f1193, %f1195, %f1171;
	fma.rn.f32 	%f1252, %f1193, %f1196, %f1172;
	fma.rn.f32 	%f1253, %f1193, %f1197, %f1173;
	fma.rn.f32 	%f1254, %f1193, %f1198, %f1174;
	fma.rn.f32 	%f1255, %f1193, %f1199, %f1175;
	fma.rn.f32 	%f1256, %f1193, %f1200, %f1176;
	fma.rn.f32 	%f1257, %f1193, %f1201, %f1177;
	fma.rn.f32 	%f1258, %f1193, %f1202, %f1178;
	fma.rn.f32 	%f1259, %f1194, %f1195, %f1179;
	fma.rn.f32 	%f1260, %f1194, %f1196, %f1180;
	fma.rn.f32 	%f1261, %f1194, %f1197, %f1181;
	fma.rn.f32 	%f1262, %f1194, %f1198, %f1182;
	fma.rn.f32 	%f1263, %f1194, %f1199, %f1183;
	fma.rn.f32 	%f1264, %f1194, %f1200, %f1184;
	fma.rn.f32 	%f1265, %f1194, %f1201, %f1185;
	fma.rn.f32 	%f1266, %f1194, %f1202, %f1186;
	ld.shared.v4.f32 	{%f1267, %f1268, %f1269, %f1270}, [%r83+7168];
	ld.shared.v4.f32 	{%f1271, %f1272, %f1273, %f1274}, [%r83+7424];
	ld.shared.v4.f32 	{%f1275, %f1276, %f1277, %f1278}, [%r86+7168];
	ld.shared.v4.f32 	{%f1279, %f1280, %f1281, %f1282}, [%r86+7424];
	fma.rn.f32 	%f1283, %f1267, %f1275, %f1203;
	fma.rn.f32 	%f1284, %f1267, %f1276, %f1204;
	fma.rn.f32 	%f1285, %f1267, %f1277, %f1205;
	fma.rn.f32 	%f1286, %f1267, %f1278, %f1206;
	fma.rn.f32 	%f1287, %f1267, %f1279, %f1207;
	fma.rn.f32 	%f1288, %f1267, %f1280, %f1208;
	fma.rn.f32 	%f1289, %f1267, %f1281, %f1209;
	fma.rn.f32 	%f1290, %f1267, %f1282, %f1210;
	fma.rn.f32 	%f1291, %f1268, %f1275, %f1211;
	fma.rn.f32 	%f1292, %f1268, %f1276, %f1212;
	fma.rn.f32 	%f1293, %f1268, %f1277, %f1213;
	fma.rn.f32 	%f1294, %f1268, %f1278, %f1214;
	fma.rn.f32 	%f1295, %f1268, %f1279, %f1215;
	fma.rn.f32 	%f1296, %f1268, %f1280, %f1216;
	fma.rn.f32 	%f1297, %f1268, %f1281, %f1217;
	fma.rn.f32 	%f1298, %f1268, %f1282, %f1218;
	fma.rn.f32 	%f1299, %f1269, %f1275, %f1219;
	fma.rn.f32 	%f1300, %f1269, %f1276, %f1220;
	fma.rn.f32 	%f1301, %f1269, %f1277, %f1221;
	fma.rn.f32 	%f1302, %f1269, %f1278, %f1222;
	fma.rn.f32 	%f1303, %f1269, %f1279, %f1223;
	fma.rn.f32 	%f1304, %f1269, %f1280, %f1224;
	fma.rn.f32 	%f1305, %f1269, %f1281, %f1225;
	fma.rn.f32 	%f1306, %f1269, %f1282, %f1226;
	fma.rn.f32 	%f1307, %f1270, %f1275, %f1227;
	fma.rn.f32 	%f1308, %f1270, %f1276, %f1228;
	fma.rn.f32 	%f1309, %f1270, %f1277, %f1229;
	fma.rn.f32 	%f1310, %f1270, %f1278, %f1230;
	fma.rn.f32 	%f1311, %f1270, %f1279, %f1231;
	fma.rn.f32 	%f1312, %f1270, %f1280, %f1232;
	fma.rn.f32 	%f1313, %f1270, %f1281, %f1233;
	fma.rn.f32 	%f1314, %f1270, %f1282, %f1234;
	fma.rn.f32 	%f1315, %f1271, %f1275, %f1235;
	fma.rn.f32 	%f1316, %f1271, %f1276, %f1236;
	fma.rn.f32 	%f1317, %f1271, %f1277, %f1237;
	fma.rn.f32 	%f1318, %f1271, %f1278, %f1238;
	fma.rn.f32 	%f1319, %f1271, %f1279, %f1239;
	fma.rn.f32 	%f1320, %f1271, %f1280, %f1240;
	fma.rn.f32 	%f1321, %f1271, %f1281, %f1241;
	fma.rn.f32 	%f1322, %f1271, %f1282, %f1242;
	fma.rn.f32 	%f1323, %f1272, %f1275, %f1243;
	fma.rn.f32 	%f1324, %f1272, %f1276, %f1244;
	fma.rn.f32 	%f1325, %f1272, %f1277, %f1245;
	fma.rn.f32 	%f1326, %f1272, %f1278, %f1246;
	fma.rn.f32 	%f1327, %f1272, %f1279, %f1247;
	fma.rn.f32 	%f1328, %f1272, %f1280, %f1248;
	fma.rn.f32 	%f1329, %f1272, %f1281, %f1249;
	fma.rn.f32 	%f1330, %f1272, %f1282, %f1250;
	fma.rn.f32 	%f1331, %f1273, %f1275, %f1251;
	fma.rn.f32 	%f1332, %f1273, %f1276, %f1252;
	fma.rn.f32 	%f1333, %f1273, %f1277, %f1253;
	fma.rn.f32 	%f1334, %f1273, %f1278, %f1254;
	fma.rn.f32 	%f1335, %f1273, %f1279, %f1255;
	fma.rn.f32 	%f1336, %f1273, %f1280, %f1256;
	fma.rn.f32 	%f1337, %f1273, %f1281, %f1257;
	fma.rn.f32 	%f1338, %f1273, %f1282, %f1258;
	fma.rn.f32 	%f1339, %f1274, %f1275, %f1259;
	fma.rn.f32 	%f1340, %f1274, %f1276, %f1260;
	fma.rn.f32 	%f1341, %f1274, %f1277, %f1261;
	fma.rn.f32 	%f1342, %f1274, %f1278, %f1262;
	fma.rn.f32 	%f1343, %f1274, %f1279, %f1263;
	fma.rn.f32 	%f1344, %f1274, %f1280, %f1264;
	fma.rn.f32 	%f1345, %f1274, %f1281, %f1265;
	fma.rn.f32 	%f1346, %f1274, %f1282, %f1266;
	ld.shared.v4.f32 	{%f1347, %f1348, %f1349, %f1350}, [%r83+7680];
	ld.shared.v4.f32 	{%f1351, %f1352, %f1353, %f1354}, [%r83+7936];
	ld.shared.v4.f32 	{%f1355, %f1356, %f1357, %f1358}, [%r86+7680];
	ld.shared.v4.f32 	{%f1359, %f1360, %f1361, %f1362}, [%r86+7936];
	fma.rn.f32 	%f1363, %f1347, %f1355, %f1283;
	fma.rn.f32 	%f1364, %f1347, %f1356, %f1284;
	fma.rn.f32 	%f1365, %f1347, %f1357, %f1285;
	fma.rn.f32 	%f1366, %f1347, %f1358, %f1286;
	fma.rn.f32 	%f1367, %f1347, %f1359, %f1287;
	fma.rn.f32 	%f1368, %f1347, %f1360, %f1288;
	fma.rn.f32 	%f1369, %f1347, %f1361, %f1289;
	fma.rn.f32 	%f1370, %f1347, %f1362, %f1290;
	fma.rn.f32 	%f1371, %f1348, %f1355, %f1291;
	fma.rn.f32 	%f1372, %f1348, %f1356, %f1292;
	fma.rn.f32 	%f1373, %f1348, %f1357, %f1293;
	fma.rn.f32 	%f1374, %f1348, %f1358, %f1294;
	fma.rn.f32 	%f1375, %f1348, %f1359, %f1295;
	fma.rn.f32 	%f1376, %f1348, %f1360, %f1296;
	fma.rn.f32 	%f1377, %f1348, %f1361, %f1297;
	fma.rn.f32 	%f1378, %f1348, %f1362, %f1298;
	fma.rn.f32 	%f1379, %f1349, %f1355, %f1299;
	fma.rn.f32 	%f1380, %f1349, %f1356, %f1300;
	fma.rn.f32 	%f1381, %f1349, %f1357, %f1301;
	fma.rn.f32 	%f1382, %f1349, %f1358, %f1302;
	fma.rn.f32 	%f1383, %f1349, %f1359, %f1303;
	fma.rn.f32 	%f1384, %f1349, %f1360, %f1304;
	fma.rn.f32 	%f1385, %f1349, %f1361, %f1305;
	fma.rn.f32 	%f1386, %f1349, %f1362, %f1306;
	fma.rn.f32 	%f1387, %f1350, %f1355, %f1307;
	fma.rn.f32 	%f1388, %f1350, %f1356, %f1308;
	fma.rn.f32 	%f1389, %f1350, %f1357, %f1309;
	fma.rn.f32 	%f1390, %f1350, %f1358, %f1310;
	fma.rn.f32 	%f1391, %f1350, %f1359, %f1311;
	fma.rn.f32 	%f1392, %f1350, %f1360, %f1312;
	fma.rn.f32 	%f1393, %f1350, %f1361, %f1313;
	fma.rn.f32 	%f1394, %f1350, %f1362, %f1314;
	fma.rn.f32 	%f1395, %f1351, %f1355, %f1315;
	fma.rn.f32 	%f1396, %f1351, %f1356, %f1316;
	fma.rn.f32 	%f1397, %f1351, %f1357, %f1317;
	fma.rn.f32 	%f1398, %f1351, %f1358, %f1318;
	fma.rn.f32 	%f1399, %f1351, %f1359, %f1319;
	fma.rn.f32 	%f1400, %f1351, %f1360, %f1320;
	fma.rn.f32 	%f1401, %f1351, %f1361, %f1321;
	fma.rn.f32 	%f1402, %f1351, %f1362, %f1322;
	fma.rn.f32 	%f1403, %f1352, %f1355, %f1323;
	fma.rn.f32 	%f1404, %f1352, %f1356, %f1324;
	fma.rn.f32 	%f1405, %f1352, %f1357, %f1325;
	fma.rn.f32 	%f1406, %f1352, %f1358, %f1326;
	fma.rn.f32 	%f1407, %f1352, %f1359, %f1327;
	fma.rn.f32 	%f1408, %f1352, %f1360, %f1328;
	fma.rn.f32 	%f1409, %f1352, %f1361, %f1329;
	fma.rn.f32 	%f1410, %f1352, %f1362, %f1330;
	fma.rn.f32 	%f1411, %f1353, %f1355, %f1331;
	fma.rn.f32 	%f1412, %f1353, %f1356, %f1332;
	fma.rn.f32 	%f1413, %f1353, %f1357, %f1333;
	fma.rn.f32 	%f1414, %f1353, %f1358, %f1334;
	fma.rn.f32 	%f1415, %f1353, %f1359, %f1335;
	fma.rn.f32 	%f1416, %f1353, %f1360, %f1336;
	fma.rn.f32 	%f1417, %f1353, %f1361, %f1337;
	fma.rn.f32 	%f1418, %f1353, %f1362, %f1338;
	fma.rn.f32 	%f1419, %f1354, %f1355, %f1339;
	fma.rn.f32 	%f1420, %f1354, %f1356, %f1340;
	fma.rn.f32 	%f1421, %f1354, %f1357, %f1341;
	fma.rn.f32 	%f1422, %f1354, %f1358, %f1342;
	fma.rn.f32 	%f1423, %f1354, %f1359, %f1343;
	fma.rn.f32 	%f1424, %f1354, %f1360, %f1344;
	fma.rn.f32 	%f1425, %f1354, %f1361, %f1345;
	fma.rn.f32 	%f1426, %f1354, %f1362, %f1346;
	mov.u32 	%r87, %ctaid.y;
	shl.b32 	%r88, %r87, 7;
	add.s32 	%r89, %r88, %r78;
	mov.u32 	%r90, %ctaid.x;
	shl.b32 	%r91, %r90, 7;
	add.s32 	%r92, %r91, %r80;
	mad.lo.s32 	%r93, %r89, %r98, %r92;
	mul.wide.s32 	%rd17, %r93, 4;
	add.s64 	%rd18, %rd16, %rd17;
	st.global.v4.f32 	[%rd18], {%f1363, %f1364, %f1365, %f1366};
	st.global.v4.f32 	[%rd18+256], {%f1367, %f1368, %f1369, %f1370};
	mul.wide.s32 	%rd19, %r98, 4;
	add.s64 	%rd20, %rd18, %rd19;
	st.global.v4.f32 	[%rd20], {%f1371, %f1372, %f1373, %f1374};
	st.global.v4.f32 	[%rd20+256], {%f1375, %f1376, %f1377, %f1378};
	add.s64 	%rd21, %rd20, %rd19;
	st.global.v4.f32 	[%rd21], {%f1379, %f1380, %f1381, %f1382};
	st.global.v4.f32 	[%rd21+256], {%f1383, %f1384, %f1385, %f1386};
	add.s64 	%rd22, %rd21, %rd19;
	st.global.v4.f32 	[%rd22], {%f1387, %f1388, %f1389, %f1390};
	st.global.v4.f32 	[%rd22+256], {%f1391, %f1392, %f1393, %f1394};
	add.s32 	%r94, %r89, 64;
	mad.lo.s32 	%r95, %r94, %r98, %r92;
	mul.wide.s32 	%rd23, %r95, 4;
	add.s64 	%rd24, %rd16, %rd23;
	st.global.v4.f32 	[%rd24], {%f1395, %f1396, %f1397, %f1398};
	st.global.v4.f32 	[%rd24+256], {%f1399, %f1400, %f1401, %f1402};
	add.s64 	%rd25, %rd24, %rd19;
	st.global.v4.f32 	[%rd25], {%f1403, %f1404, %f1405, %f1406};
	st.global.v4.f32 	[%rd25+256], {%f1407, %f1408, %f1409, %f1410};
	add.s64 	%rd26, %rd25, %rd19;
	st.global.v4.f32 	[%rd26], {%f1411, %f1412, %f1413, %f1414};
	st.global.v4.f32 	[%rd26+256], {%f1415, %f1416, %f1417, %f1418};
	add.s64 	%rd27, %rd26, %rd19;
	st.global.v4.f32 	[%rd27], {%f1419, %f1420, %f1421, %f1422};
	st.global.v4.f32 	[%rd27+256], {%f1423, %f1424, %f1425, %f1426};
	ret;

}


// ===== COMPILED SASS (sm_100) =====

	.target	sm_100

	.elftype	@"ET_EXEC"


//--------------------- .note.nv.tkinfo           --------------------------
	.section	.note.nv.tkinfo,"",@"SHT_NOTE"
	.sectionflags	@"SHF_NOTE_NV_TKINFO"
	.tkinfo
        /*0018*/ 	.word	0x00000002
        /*0030*/ 	.string	""
        /*0030*/ 	.string	"ptxas"
        /*0030*/ 	.string	"Cuda compilation tools, release 13.0, V13.0.88"
        /*0030*/ 	.string	"Build cuda_13.0.r13.0/compiler.36424714_0"
        /*0030*/ 	.string	"-arch sm_100 -m 64 "



//--------------------- .note.nv.cuinfo           --------------------------
	.section	.note.nv.cuinfo,"",@"SHT_NOTE"
	.sectionflags	@"SHF_NOTE_NV_CUINFO"
        /*0018*/ 	.short	0x0002
        /*001a*/ 	.short	0x0064
        /*001c*/ 	.short	0x0082
	.zero		2


//--------------------- .nv.info                  --------------------------
	.section	.nv.info,"",@"SHT_CUDA_INFO"
	.align	4


	//----- nvinfo : EIATTR_REGCOUNT
	.align		4
        /*0000*/ 	.byte	0x04, 0x2f
        /*0002*/ 	.short	(.L_1 - .L_0)
	.align		4
.L_0:
        /*0004*/ 	.word	index@(_Z24sgemm_register_tile_vec4PfS_S_iii)
        /*0008*/ 	.word	0x00000077


	//----- nvinfo : EIATTR_FRAME_SIZE
	.align		4
.L_1:
        /*000c*/ 	.byte	0x04, 0x11
        /*000e*/ 	.short	(.L_3 - .L_2)
	.align		4
.L_2:
        /*0010*/ 	.word	index@(_Z24sgemm_register_tile_vec4PfS_S_iii)
        /*0014*/ 	.word	0x00000000


	//----- nvinfo : EIATTR_MIN_STACK_SIZE
	.align		4
.L_3:
        /*0018*/ 	.byte	0x04, 0x12
        /*001a*/ 	.short	(.L_5 - .L_4)
	.align		4
.L_4:
        /*001c*/ 	.word	index@(_Z24sgemm_register_tile_vec4PfS_S_iii)
        /*0020*/ 	.word	0x00000000
.L_5:


//--------------------- .nv.compat                --------------------------
	.section	.nv.compat,"",@"SHT_CUDA_COMPAT_INFO"
	.align	4
        /*0000*/ 	.byte	0x02, 0x09, 0x00, 0x00, 0x02, 0x02, 0x01, 0x00, 0x02, 0x05, 0x05, 0x00, 0x03, 0x07, 0x01, 0x01
        /*0010*/ 	.byte	0x02, 0x03, 0x00, 0x00, 0x02, 0x06, 0x01, 0x00, 0x04, 0x0b, 0x08, 0x00, 0x09, 0x00, 0x00, 0x00
        /*0020*/ 	.byte	0x00, 0x00, 0x00, 0x00


//--------------------- .nv.info._Z24sgemm_register_tile_vec4PfS_S_iii --------------------------
	.section	.nv.info._Z24sgemm_register_tile_vec4PfS_S_iii,"",@"SHT_CUDA_INFO"
	.sectionflags	@""
	.align	4


	//----- nvinfo : EIATTR_CUDA_API_VERSION
	.align		4
        /*0000*/ 	.byte	0x04, 0x37
        /*0002*/ 	.short	(.L_7 - .L_6)
.L_6:
        /*0004*/ 	.word	0x00000082


	//----- nvinfo : EIATTR_KPARAM_INFO
	.align		4
.L_7:
        /*0008*/ 	.byte	0x04, 0x17
        /*000a*/ 	.short	(.L_9 - .L_8)
.L_8:
        /*000c*/ 	.word	0x00000000
        /*0010*/ 	.short	0x0005
        /*0012*/ 	.short	0x0020
        /*0014*/ 	.byte	0x00, 0xf0, 0x11, 0x00


	//----- nvinfo : EIATTR_KPARAM_INFO
	.align		4
.L_9:
        /*0018*/ 	.byte	0x04, 0x17
        /*001a*/ 	.short	(.L_11 - .L_10)
.L_10:
        /*001c*/ 	.word	0x00000000
        /*0020*/ 	.short	0x0004
        /*0022*/ 	.short	0x001c
        /*0024*/ 	.byte	0x00, 0xf0, 0x11, 0x00


	//----- nvinfo : EIATTR_KPARAM_INFO
	.align		4
.L_11:
        /*0028*/ 	.byte	0x04, 0x17
        /*002a*/ 	.short	(.L_13 - .L_12)
.L_12:
        /*002c*/ 	.word	0x00000000
        /*0030*/ 	.short	0x0003
        /*0032*/ 	.short	0x0018
        /*0034*/ 	.byte	0x00, 0xf0, 0x11, 0x00


	//----- nvinfo : EIATTR_KPARAM_INFO
	.align		4
.L_13:
        /*0038*/ 	.byte	0x04, 0x17
        /*003a*/ 	.short	(.L_15 - .L_14)
.L_14:
        /*003c*/ 	.word	0x00000000
        /*0040*/ 	.short	0x0002
        /*0042*/ 	.short	0x0010
        /*0044*/ 	.byte	0x00, 0xf5, 0x21, 0x00


	//----- nvinfo : EIATTR_KPARAM_INFO
	.align		4
.L_15:
        /*0048*/ 	.byte	0x04, 0x17
        /*004a*/ 	.short	(.L_17 - .L_16)
.L_16:
        /*004c*/ 	.word	0x00000000
        /*0050*/ 	.short	0x0001
        /*0052*/ 	.short	0x0008
        /*0054*/ 	.byte	0x00, 0xf5, 0x21, 0x00


	//----- nvinfo : EIATTR_KPARAM_INFO
	.align		4
.L_17:
        /*0058*/ 	.byte	0x04, 0x17
        /*005a*/ 	.short	(.L_19 - .L_18)
.L_18:
        /*005c*/ 	.word	0x00000000
        /*0060*/ 	.short	0x0000
        /*0062*/ 	.short	0x0000
        /*0064*/ 	.byte	0x00, 0xf5, 0x21, 0x00


	//----- nvinfo : EIATTR_SPARSE_MMA_MASK
	.align		4
.L_19:
        /*0068*/ 	.byte	0x03, 0x50
        /*006a*/ 	.short	0x0000


	//----- nvinfo : EIATTR_MAXREG_COUNT
	.align		4
        /*006c*/ 	.byte	0x03, 0x1b
        /*006e*/ 	.short	0x00ff


	//----- nvinfo : EIATTR_NUM_BARRIERS
	.align		4
        /*0070*/ 	.byte	0x02, 0x4c
        /*0072*/ 	.byte	0x01
	.zero		1


	//----- nvinfo : EIATTR_MERCURY_ISA_VERSION
	.align		4
        /*0074*/ 	.byte	0x03, 0x5f
        /*0076*/ 	.short	0x0101


	//----- nvinfo : EIATTR_VRC_CTA_INIT_COUNT
	.align		4
        /*0078*/ 	.byte	0x02, 0x4a
	.zero		1
	.zero		1


	//----- nvinfo : EIATTR_EXIT_INSTR_OFFSETS
	.align		4
        /*007c*/ 	.byte	0x04, 0x1c
        /*007e*/ 	.short	(.L_21 - .L_20)


	//   ....[0]....
.L_20:
        /*0080*/ 	.word	0x00004ef0


	//----- nvinfo : EIATTR_CBANK_PARAM_SIZE
	.align		4
.L_21:
        /*0084*/ 	.byte	0x03, 0x19
        /*0086*/ 	.short	0x0024


	//----- nvinfo : EIATTR_PARAM_CBANK
	.align		4
        /*0088*/ 	.byte	0x04, 0x0a
        /*008a*/ 	.short	(.L_23 - .L_22)
	.align		4
.L_22:
        /*008c*/ 	.word	index@(.nv.constant0._Z24sgemm_register_tile_vec4PfS_S_iii)
        /*0090*/ 	.short	0x0380
        /*0092*/ 	.short	0x0024


	//----- nvinfo : EIATTR_SW_WAR
	.align		4
.L_23:
        /*0094*/ 	.byte	0x04, 0x36
        /*0096*/ 	.short	(.L_25 - .L_24)
.L_24:
        /*0098*/ 	.word	0x00000008
.L_25:


//--------------------- .nv.callgraph             --------------------------
	.section	.nv.callgraph,"",@"SHT_CUDA_CALLGRAPH"
	.align	4
	.sectionentsize	8
	.align		4
        /*0000*/ 	.word	0x00000000
	.align		4
        /*0004*/ 	.word	0xffffffff
	.align		4
        /*0008*/ 	.word	0x00000000
	.align		4
        /*000c*/ 	.word	0xfffffffe
	.align		4
        /*0010*/ 	.word	0x00000000
	.align		4
        /*0014*/ 	.word	0xfffffffd
	.align		4
        /*0018*/ 	.word	0x00000000
	.align		4
        /*001c*/ 	.word	0xfffffffc


//--------------------- .text._Z24sgemm_register_tile_vec4PfS_S_iii --------------------------
	.section	.text._Z24sgemm_register_tile_vec4PfS_S_iii,"ax",@progbits
	.align	128
        .global         _Z24sgemm_register_tile_vec4PfS_S_iii
        .type           _Z24sgemm_register_tile_vec4PfS_S_iii,@function
        .size           _Z24sgemm_register_tile_vec4PfS_S_iii,(.L_x_3 - _Z24sgemm_register_tile_vec4PfS_S_iii)
        .other          _Z24sgemm_register_tile_vec4PfS_S_iii,@"STO_CUDA_ENTRY STV_DEFAULT"
_Z24sgemm_register_tile_vec4PfS_S_iii:
.text._Z24sgemm_register_tile_vec4PfS_S_iii:
[----:B------:R-:W-:Y:S01]  /*0000*/  LDC R1, c[0x0][0x37c] ;  /* 0x0000df00ff017b82 */ /* 0x000fe20000000800 */
[----:B------:R-:W0:Y:S01]  /*0010*/  S2R R7, SR_TID.X ;  /* 0x0000000000077919 */ /* 0x000e220000002100 */
[----:B------:R-:W0:Y:S06]  /*0020*/  LDCU UR4, c[0x0][0x360] ;  /* 0x00006c00ff0477ac */ /* 0x000e2c0008000800 */
[----:B------:R-:W1:Y:S01]  /*0030*/  LDC.64 R2, c[0x0][0x380] ;  /* 0x0000e000ff027b82 */ /* 0x000e620000000a00 */
[----:B------:R-:W0:Y:S01]  /*0040*/  S2R R4, SR_TID.Y ;  /* 0x0000000000047919 */ /* 0x000e220000002200 */
[----:B------:R-:W2:Y:S01]  /*0050*/  LDCU UR7, c[0x0][0x3a0] ;  /* 0x00007400ff0777ac */ /* 0x000ea20008000800 */
[----:B------:R-:W3:Y:S01]  /*0060*/  S2R R6, SR_CTAID.Y ;  /* 0x0000000000067919 */ /* 0x000ee20000002600 */
[----:B------:R-:W4:Y:S04]  /*0070*/  LDCU UR5, c[0x0][0x39c] ;  /* 0x00007380ff0577ac */ /* 0x000f280008000800 */
[----:B------:R-:W5:Y:S01]  /*0080*/  LDC.64 R8, c[0x0][0x388] ;  /* 0x0000e200ff087b82 */ /* 0x000f620000000a00 */
[----:B------:R-:W2:Y:S01]  /*0090*/  S2R R21, SR_CTAID.X ;  /* 0x0000000000157919 */ /* 0x000ea20000002500 */
[----:B------:R-:W1:Y:S01]  /*00a0*/  LDCU.64 UR12, c[0x0][0x358] ;  /* 0x00006b00ff0c77ac */ /* 0x000e620008000a00 */
[----:B----4-:R-:W-:Y:S01]  /*00b0*/  MOV R94, UR5 ;  /* 0x00000005005e7c02 */ /* 0x010fe20008000f00 */
[----:B0-----:R-:W-:-:S05]  /*00c0*/  IMAD R0, R4, UR4, R7 ;  /* 0x0000000404007c24 */ /* 0x001fca000f8e0207 */
[--C-:B------:R-:W-:Y:S02]  /*00d0*/  SHF.R.U32.HI R5, RZ, 0x1, R0.reuse ;  /* 0x00000001ff057819 */ /* 0x100fe40000011600 */
[----:B------:R-:W-:Y:S02]  /*00e0*/  SHF.L.U32 R20, R0, 0x2, RZ ;  /* 0x0000000200147819 */ /* 0x000fe400000006ff */
[----:B---3--:R-:W-:Y:S02]  /*00f0*/  LEA R6, R6, R5, 0x7 ;  /* 0x0000000506067211 */ /* 0x008fe400078e38ff */
[----:B------:R-:W-:Y:S02]  /*0100*/  LOP3.LUT R79, R20, 0x4, RZ, 0xc0, !PT ;  /* 0x00000004144f7812 */ /* 0x000fe400078ec0ff */
[----:B--2---:R-:W-:Y:S02]  /*0110*/  SHF.L.U32 R21, R21, 0x7, RZ ;  /* 0x0000000715157819 */ /* 0x004fe400000006ff */
[----:B------:R-:W-:Y:S01]  /*0120*/  SHF.R.U32.HI R23, RZ, 0x5, R0 ;  /* 0x00000005ff177819 */ /* 0x000fe20000011600 */
[----:B------:R-:W-:Y:S01]  /*0130*/  IMAD R79, R6, UR7, R79 ;  /* 0x00000007064f7c24 */ /* 0x000fe2000f8e024f */
[----:B------:R-:W-:-:S03]  /*0140*/  LOP3.LUT R6, R21, 0x7c, R20, 0xf8, !PT ;  /* 0x0000007c15067812 */ /* 0x000fc600078ef814 */
[----:B-1----:R-:W-:-:S04]  /*0150*/  IMAD.WIDE R2, R79, 0x4, R2 ;  /* 0x000000044f027825 */ /* 0x002fc800078e0202 */
[----:B------:R-:W-:Y:S01]  /*0160*/  IMAD R11, R23, R94, R6 ;  /* 0x0000005e170b7224 */ /* 0x000fe200078e0206 */
[----:B------:R0:W2:Y:S03]  /*0170*/  LDG.E.128.CONSTANT R12, desc[UR12][R2.64] ;  /* 0x0000000c020c7981 */ /* 0x0000a6000c1e9d00 */
[----:B-----5:R-:W-:-:S06]  /*0180*/  IMAD.WIDE R8, R11, 0x4, R8 ;  /* 0x000000040b087825 */ /* 0x020fcc00078e0208 */
[----:B------:R-:W3:Y:S01]  /*0190*/  LDG.E.128.CONSTANT R8, desc[UR12][R8.64] ;  /* 0x0000000c08087981 */ /* 0x000ee2000c1e9d00 */
[----:B------:R-:W1:Y:S01]  /*01a0*/  S2UR UR6, SR_CgaCtaId ;  /* 0x00000000000679c3 */ /* 0x000e620000008800 */
[----:B------:R-:W-:Y:S01]  /*01b0*/  UMOV UR4, 0x400 ;  /* 0x0000040000047882 */ /* 0x000fe20000000000 */
[C---:B------:R-:W-:Y:S01]  /*01c0*/  SHF.L.U32 R6, R0.reuse, 0xb, RZ ;  /* 0x0000000b00067819 */ /* 0x040fe200000006ff */
[----:B------:R-:W-:Y:S01]  /*01d0*/  UISETP.GE.AND UP0, UPT, UR7, 0x9, UPT ;  /* 0x000000090700788c */ /* 0x000fe2000bf06270 */
[----:B------:R-:W-:Y:S01]  /*01e0*/  SHF.L.U32 R0, R0, 0x4, RZ ;  /* 0x0000000400007819 */ /* 0x000fe200000006ff */
[----:B------:R-:W-:Y:S01]  /*01f0*/  HFMA2 R88, -RZ, RZ, 0, 0 ;  /* 0x00000000ff587431 */ /* 0x000fe200000001ff */
[----:B------:R-:W-:Y:S01]  /*0200*/  LOP3.LUT R6, R6, 0x800, RZ, 0xc0, !PT ;  /* 0x0000080006067812 */ /* 0x000fe200078ec0ff */
[----:B------:R-:W-:Y:S01]  /*0210*/  HFMA2 R84, -RZ, RZ, 0, 0 ;  /* 0x00000000ff547431 */ /* 0x000fe200000001ff */
[----:B0-----:R-:W-:Y:S01]  /*0220*/  LOP3.LUT R3, R0, 0x1f0, RZ, 0xc0, !PT ;  /* 0x000001f000037812 */ /* 0x001fe200078ec0ff */
[----:B------:R-:W-:Y:S01]  /*0230*/  HFMA2 R82, -RZ, RZ, 0, 0 ;  /* 0x00000000ff527431 */ /* 0x000fe200000001ff */
[----:B------:R-:W-:Y:S01]  /*0240*/  CS2R R38, SRZ ;  /* 0x0000000000267805 */ /* 0x000fe2000001ff00 */
[----:B------:R-:W-:Y:S01]  /*0250*/  HFMA2 R78, -RZ, RZ, 0, 0 ;  /* 0x00000000ff4e7431 */ /* 0x000fe200000001ff */
[----:B------:R-:W-:-:S02]  /*0260*/  MOV R86, RZ ;  /* 0x000000ff00567202 */ /* 0x000fc40000000f00 */
[----:B------:R-:W-:Y:S02]  /*0270*/  CS2R R52, SRZ ;  /* 0x0000000000347805 */ /* 0x000fe4000001ff00 */
[----:B------:R-:W-:Y:S02]  /*0280*/  CS2R R48, SRZ ;  /* 0x0000000000307805 */ /* 0x000fe4000001ff00 */
[----:B------:R-:W-:Y:S02]  /*0290*/  CS2R R40, SRZ ;  /* 0x0000000000287805 */ /* 0x000fe4000001ff00 */
[----:B------:R-:W-:Y:S02]  /*02a0*/  CS2R R36, SRZ ;  /* 0x0000000000247805 */ /* 0x000fe4000001ff00 */
[----:B------:R-:W-:Y:S02]  /*02b0*/  CS2R R74, SRZ ;  /* 0x00000000004a7805 */ /* 0x000fe4000001ff00 */
[----:B------:R-:W-:-:S02]  /*02c0*/  CS2R R42, SRZ ;  /* 0x00000000002a7805 */ /* 0x000fc4000001ff00 */
[----:B------:R-:W-:Y:S02]  /*02d0*/  CS2R R72, SRZ ;  /* 0x0000000000487805 */ /* 0x000fe4000001ff00 */
[----:B------:R-:W-:Y:S02]  /*02e0*/  MOV R80, RZ ;  /* 0x000000ff00507202 */ /* 0x000fe40000000f00 */
[----:B------:R-:W-:Y:S02]  /*02f0*/  CS2R R46, SRZ ;  /* 0x00000000002e7805 */ /* 0x000fe4000001ff00 */
[----:B------:R-:W-:Y:S02]  /*0300*/  CS2R R18, SRZ ;  /* 0x0000000000127805 */ /* 0x000fe4000001ff00 */
[----:B------:R-:W-:Y:S01]  /*0310*/  MOV R76, RZ ;  /* 0x000000ff004c7202 */ /* 0x000fe20000000f00 */
[----:B-1----:R-:W-:Y:S01]  /*0320*/  ULEA UR5, UR6, UR4, 0x18 ;  /* 0x0000000406057291 */ /* 0x002fe2000f8ec0ff */
[----:B------:R-:W-:Y:S01]  /*0330*/  CS2R R68, SRZ ;  /* 0x0000000000447805 */ /* 0x000fe2000001ff00 */
[----:B------:R-:W-:Y:S01]  /*0340*/  UIADD3 UR4, UPT, UPT, UR4, 0x2000, URZ ;  /* 0x0000200004047890 */ /* 0x000fe2000fffe0ff */
[----:B------:R-:W-:-:S02]  /*0350*/  CS2R R70, SRZ ;  /* 0x0000000000467805 */ /* 0x000fc4000001ff00 */
[----:B------:R-:W-:Y:S02]  /*0360*/  CS2R R50, SRZ ;  /* 0x0000000000327805 */ /* 0x000fe4000001ff00 */
[----:B------:R-:W-:Y:S01]  /*0370*/  CS2R R66, SRZ ;  /* 0x0000000000427805 */ /* 0x000fe2000001ff00 */
[----:B------:R-:W-:Y:S01]  /*0380*/  ULEA UR6, UR6, UR4, 0x18 ;  /* 0x0000000406067291 */ /* 0x000fe2000f8ec0ff */
[----:B------:R-:W-:Y:S02]  /*0390*/  IADD3 R6, PT, PT, R6, UR5, RZ ;  /* 0x0000000506067c10 */ /* 0x000fe4000fffe0ff */
[----:B------:R-:W-:Y:S02]  /*03a0*/  CS2R R44, SRZ ;  /* 0x00000000002c7805 */ /* 0x000fe4000001ff00 */
[----:B------:R-:W-:Y:S02]  /*03b0*/  CS2R R16, SRZ ;  /* 0x0000000000107805 */ /* 0x000fe4000001ff00 */
[----:B------:R-:W-:-:S02]  /*03c0*/  CS2R R62, SRZ ;  /* 0x00000000003e7805 */ /* 0x000fc4000001ff00 */
[----:B------:R-:W-:Y:S02]  /*03d0*/  LEA R6, R5, R6, 0x2 ;  /* 0x0000000605067211 */ /* 0x000fe400078e10ff */
[----:B------:R-:W-:Y:S02]  /*03e0*/  CS2R R64, SRZ ;  /* 0x0000000000407805 */ /* 0x000fe4000001ff00 */
[----:B------:R-:W-:Y:S02]  /*03f0*/  LEA R0, R23, UR6, 0x9 ;  /* 0x0000000617007c11 */ /* 0x000fe4000f8e48ff */
[----:B------:R-:W-:Y:S02]  /*0400*/  CS2R R60, SRZ ;  /* 0x00000000003c7805 */ /* 0x000fe4000001ff00 */
[----:B------:R-:W-:Y:S02]  /*0410*/  MOV R5, RZ ;  /* 0x000000ff00057202 */ /* 0x000fe40000000f00 */
[----:B------:R-:W-:-:S02]  /*0420*/  CS2R R56, SRZ ;  /* 0x0000000000387805 */ /* 0x000fc4000001ff00 */
[----:B------:R-:W-:Y:S02]  /*0430*/  IADD3 R0, PT, PT, R0, R3, RZ ;  /* 0x0000000300007210 */ /* 0x000fe40007ffe0ff */
[----:B------:R-:W-:Y:S02]  /*0440*/  CS2R R2, SRZ ;  /* 0x0000000000027805 */ /* 0x000fe4000001ff00 */
[----:B------:R-:W-:Y:S02]  /*0450*/  CS2R R58, SRZ ;  /* 0x00000000003a7805 */ /* 0x000fe4000001ff00 */
[----:B------:R-:W-:Y:S01]  /*0460*/  CS2R R54, SRZ ;  /* 0x0000000000367805 */ /* 0x000fe2000001ff00 */
[----:B--2---:R-:W-:Y:S04]  /*0470*/  STS [R6], R12 ;  /* 0x0000000c06007388 */ /* 0x004fe80000000800 */
[----:B------:R0:W-:Y:S04]  /*0480*/  STS [R6+0x200], R13 ;  /* 0x0002000d06007388 */ /* 0x0001e80000000800 */
[----:B------:R-:W-:Y:S04]  /*0490*/  STS [R6+0x400], R14 ;  /* 0x0004000e06007388 */ /* 0x000fe80000000800 */
[----:B------:R1:W-:Y:S01]  /*04a0*/  STS [R6+0x600], R15 ;  /* 0x0006000f06007388 */ /* 0x0003e20000000800 */
[----:B0-----:R-:W-:-:S03]  /*04b0*/  CS2R R12, SRZ ;  /* 0x00000000000c7805 */ /* 0x001fc6000001ff00 */
[----:B---3--:R0:W-:Y:S01]  /*04c0*/  STS.128 [R0], R8 ;  /* 0x0000000800007388 */ /* 0x0081e20000000c00 */
[----:B-1----:R-:W-:Y:S02]  /*04d0*/  CS2R R14, SRZ ;  /* 0x00000000000e7805 */ /* 0x002fe4000001ff00 */
[----:B------:R-:W-:Y:S01]  /*04e0*/  MOV R6, RZ ;  /* 0x000000ff00067202 */ /* 0x000fe20000000f00 */
[----:B0-----:R-:W-:Y:S01]  /*04f0*/  HFMA2 R0, -RZ, RZ, 0, 0 ;  /* 0x00000000ff007431 */ /* 0x001fe200000001ff */
[----:B------:R-:W-:Y:S02]  /*0500*/  CS2R R10, SRZ ;  /* 0x00000000000a7805 */ /* 0x000fe4000001ff00 */
[----:B------:R-:W-:Y:S01]  /*0510*/  CS2R R8, SRZ ;  /* 0x0000000000087805 */ /* 0x000fe2000001ff00 */
[----:B------:R-:W-:Y:S06]  /*0520*/  BRA.U !UP0, `(.L_x_0) ;  /* 0x0000002508607547 */ /* 0x000fec000b800000 */
[----:B------:R-:W-:Y:S01]  /*0530*/  IADD3 R23, PT, PT, R23, 0x8, RZ ;  /* 0x0000000817177810 */ /* 0x000fe20007ffe0ff */
[----:B------:R-:W-:Y:S01]  /*0540*/  UIADD3 UR4, UPT, UPT, UR7, 0x7, URZ ;  /* 0x0000000707047890 */ /* 0x000fe2000fffe0ff */
[----:B------:R-:W-:Y:S02]  /*0550*/  LOP3.LUT R20, R20, 0x7c, RZ, 0xc0, !PT ;  /* 0x0000007c14147812 */ /* 0x000fe400078ec0ff */
[----:B------:R-:W-:Y:S01]  /*0560*/  IADD3 R79, PT, PT, R79, 0x8, RZ ;  /* 0x000000084f4f7810 */ /* 0x000fe20007ffe0ff */
[----:B------:R-:W-:Y:S01]  /*0570*/  IMAD R23, R23, R94, R21 ;  /* 0x0000005e17177224 */ /* 0x000fe200078e0215 */
[----:B------:R-:W-:Y:S01]  /*0580*/  USHF.R.U32.HI UR4, URZ, 0x3, UR4 ;  /* 0x00000003ff047899 */ /* 0x000fe20008011604 */
[----:B------:R-:W-:-:S03]  /*0590*/  MOV R88, RZ ;  /* 0x000000ff00587202 */ /* 0x000fc60000000f00 */
[----:B------:R-:W-:Y:S01]  /*05a0*/  IADD3 R77, PT, PT, R20, R23, RZ ;  /* 0x00000017144d7210 */ /* 0x000fe20007ffe0ff */
[----:B------:R-:W-:-:S03]  /*05b0*/  UIADD3 UR7, UPT, UPT, -UR4, URZ, URZ ;  /* 0x000000ff04077290 */ /* 0x000fc6000fffe1ff */
[----:B------:R-:W-:-:S09]  /*05c0*/  UMOV UR4, URZ ;  /* 0x000000ff00047c82 */ /* 0x000fd20008000000 */
.L_x_1:
[----:B------:R-:W0:Y:S01]  /*05d0*/  S2UR UR10, SR_CgaCtaId ;  /* 0x00000000000a79c3 */ /* 0x000e220000008800 */
[----:B------:R-:W1:Y:S01]  /*05e0*/  S2R R4, SR_TID.Y ;  /* 0x0000000000047919 */ /* 0x000e620000002200 */
[----:B------:R-:W-:Y:S01]  /*05f0*/  UIADD3 UR4, UPT, UPT, UR4, 0x1, URZ ;  /* 0x0000000104047890 */ /* 0x000fe2000fffe0ff */
[----:B------:R-:W-:Y:S01]  /*0600*/  UMOV UR6, 0x400 ;  /* 0x0000040000067882 */ /* 0x000fe20000000000 */
[----:B------:R-:W2:Y:S02]  /*0610*/  S2R R7, SR_TID.X ;  /* 0x0000000000077919 */ /* 0x000ea40000002100 */
[----:B------:R-:W-:Y:S02]  /*0620*/  USHF.L.U32 UR5, UR4, 0xc, URZ ;  /* 0x0000000c04057899 */ /* 0x000fe400080006ff */
[----:B------:R-:W-:Y:S01]  /*0630*/  UIADD3 UR11, UPT, UPT, UR6, 0x2000, URZ ;  /* 0x00002000060b7890 */ /* 0x000fe2000fffe0ff */
[----:B------:R-:W-:Y:S01]  /*0640*/  BAR.SYNC.DEFER_BLOCKING 0x0 ;  /* 0x0000000000007b1d */ /* 0x000fe20000010000 */
[----:B------:R-:W-:-:S04]  /*0650*/  ULOP3.LUT UR8, UR5, 0x1000, URZ, 0xc0, !UPT ;  /* 0x0000100005087892 */ /* 0x000fc8000f8ec0ff */
[----:B------:R-:W-:Y:S02]  /*0660*/  ULOP3.LUT UR9, UR8, 0x1000, URZ, 0x3c, !UPT ;  /* 0x0000100008097892 */ /* 0x000fe4000f8e3cff */
[----:B0-----:R-:W-:Y:S02]  /*0670*/  ULEA UR5, UR10, UR6, 0x18 ;  /* 0x000000060a057291 */ /* 0x001fe4000f8ec0ff */
[----:B------:R-:W-:Y:S02]  /*0680*/  ULEA UR6, UR10, UR11, 0x18 ;  /* 0x0000000b0a067291 */ /* 0x000fe4000f8ec0ff */
[----:B------:R-:W-:Y:S02]  /*0690*/  UIADD3 UR10, UPT, UPT, UR5, UR9, URZ ;  /* 0x00000009050a7290 */ /* 0x000fe4000fffe0ff */
[----:B------:R-:W-:-:S04]  /*06a0*/  UIADD3 UR9, UPT, UPT, UR6, UR9, URZ ;  /* 0x0000000906097290 */ /* 0x000fc8000fffe0ff */
[----:B-1----:R-:W-:Y:S02]  /*06b0*/  LEA R83, R4, UR10, 0x4 ;  /* 0x0000000a04537c11 */ /* 0x002fe4000f8e20ff */
[----:B--2---:R-:W-:-:S03]  /*06c0*/  LEA R81, R7, UR9, 0x4 ;  /* 0x0000000907517c11 */ /* 0x004fc6000f8e20ff */
[----:B------:R-:W-:Y:S04]  /*06d0*/  LDS.128 R20, [R83] ;  /* 0x0000000053147984 */ /* 0x000fe80000000c00 */
[----:B------:R-:W0:Y:S04]  /*06e0*/  LDS.128 R24, [R81] ;  /* 0x0000000051187984 */ /* 0x000e280000000c00 */
[----:B------:R-:W1:Y:S04]  /*06f0*/  LDS.128 R28, [R83+0x100] ;  /* 0x00010000531c7984 */ /* 0x000e680000000c00 */
[----:B------:R-:W2:Y:S01]  /*0700*/  LDS.128 R32, [R81+0x100] ;  /* 0x0001000051207984 */ /* 0x000ea20000000c00 */
[-C--:B0-----:R-:W-:Y:S01]  /*0710*/  FFMA R102, R21, R24.reuse, R6 ;  /* 0x0000001815667223 */ /* 0x081fe20000000006 */
[-C--:B------:R-:W-:Y:S01]  /*0720*/  FFMA R92, R23, R24.reuse, R0 ;  /* 0x00000018175c7223 */ /* 0x080fe20000000000 */
[-C--:B------:R-:W-:Y:S01]  /*0730*/  FFMA R91, R20, R24.reuse, R11 ;  /* 0x00000018145b7223 */ /* 0x080fe2000000000b */
[-C--:B------:R-:W-:Y:S01]  /*0740*/  FFMA R85, R22, R24.reuse, R9 ;  /* 0x0000001816557223 */ /* 0x080fe20000000009 */
[-C--:B-1----:R-:W-:Y:S01]  /*0750*/  FFMA R6, R29, R24.reuse, R2 ;  /* 0x000000181d067223 */ /* 0x082fe20000000002 */
[-C--:B------:R-:W-:Y:S01]  /*0760*/  FFMA R3, R28, R24.reuse, R3 ;  /* 0x000000181c037223 */ /* 0x080fe20000000003 */
[-C--:B------:R-:W-:Y:S01]  /*0770*/  FFMA R5, R30, R24.reuse, R5 ;  /* 0x000000181e057223 */ /* 0x080fe20000000005 */
[C---:B------:R-:W-:Y:S01]  /*0780*/  FFMA R2, R31.reuse, R24, R12 ;  /* 0x000000181f027223 */ /* 0x040fe2000000000c */
[-C--:B------:R-:W-:Y:S01]  /*0790*/  FFMA R0, R31, R25.reuse, R40 ;  /* 0x000000191f007223 */ /* 0x080fe20000000028 */
[-C--:B------:R-:W-:Y:S01]  /*07a0*/  FFMA R104, R20, R25.reuse, R19 ;  /* 0x0000001914687223 */ /* 0x080fe20000000013 */
[-C--:B------:R-:W-:Y:S01]  /*07b0*/  FFMA R100, R21, R25.reuse, R14 ;  /* 0x0000001915647223 */ /* 0x080fe2000000000e */
[-C--:B------:R-:W-:Y:S01]  /*07c0*/  FFMA R98, R22, R25.reuse, R17 ;  /* 0x0000001916627223 */ /* 0x080fe20000000011 */
[-C--:B------:R-:W-:Y:S01]  /*07d0*/  FFMA R94, R23, R25.reuse, R8 ;  /* 0x00000019175e7223 */ /* 0x080fe20000000008 */
[-C--:B------:R-:W-:Y:S01]  /*07e0*/  FFMA R96, R28, R25.reuse, R13 ;  /* 0x000000191c607223 */ /* 0x080fe2000000000d */
[-C--:B------:R-:W-:Y:S01]  /*07f0*/  FFMA R90, R29, R25.reuse, R10 ;  /* 0x000000191d5a7223 */ /* 0x080fe2000000000a */
[----:B------:R-:W-:Y:S01]  /*0800*/  FFMA R24, R30, R25, R15 ;  /* 0x000000191e187223 */ /* 0x000fe2000000000f */
[-C--:B------:R-:W-:Y:S01]  /*0810*/  FFMA R89, R20, R26.reuse, R47 ;  /* 0x0000001a14597223 */ /* 0x080fe2000000002f */
[-C--:B------:R-:W-:Y:S01]  /*0820*/  FFMA R108, R22, R27.reuse, R49 ;  /* 0x0000001b166c7223 */ /* 0x080fe20000000031 */
[-C--:B------:R-:W-:Y:S01]  /*0830*/  FFMA R40, R28, R27.reuse, R51 ;  /* 0x0000001b1c287223 */ /* 0x080fe20000000033 */
[-C--:B------:R-:W-:Y:S01]  /*0840*/  FFMA R95, R21, R26.reuse, R42 ;  /* 0x0000001a155f7223 */ /* 0x080fe2000000002a */
[-C--:B------:R-:W-:Y:S01]  /*0850*/  FFMA R45, R22, R26.reuse, R45 ;  /* 0x0000001a162d7223 */ /* 0x080fe2000000002d */
[-C--:B------:R-:W-:Y:S01]  /*0860*/  FFMA R47, R23, R26.reuse, R16 ;  /* 0x0000001a172f7223 */ /* 0x080fe20000000010 */
[----:B------:R-:W-:Y:S01]  /*0870*/  FFMA R25, R29, R26, R18 ;  /* 0x0000001a1d197223 */ /* 0x000fe20000000012 */
[CC--:B------:R-:W-:Y:S01]  /*0880*/  FFMA R110, R20.reuse, R27.reuse, R55 ;  /* 0x0000001b146e7223 */ /* 0x0c0fe20000000037 */
[-C--:B------:R-:W-:Y:S01]  /*0890*/  FFMA R50, R21, R27.reuse, R50 ;  /* 0x0000001b15327223 */ /* 0x080fe20000000032 */
[----:B------:R-:W-:Y:S01]  /*08a0*/  FFMA R44, R23, R27, R44 ;  /* 0x0000001b172c7223 */ /* 0x000fe2000000002c */
[C---:B--2---:R-:W-:Y:S01]  /*08b0*/  FFMA R59, R20.reuse, R32, R59 ;  /* 0x00000020143b7223 */ /* 0x044fe2000000003b */
[C---:B------:R-:W-:Y:S01]  /*08c0*/  FFMA R54, R20.reuse, R33, R54 ;  /* 0x0000002114367223 */ /* 0x040fe20000000036 */
[C---:B------:R-:W-:Y:S01]  /*08d0*/  FFMA R57, R20.reuse, R34, R57 ;  /* 0x0000002214397223 */ /* 0x040fe20000000039 */
[----:B------:R-:W-:Y:S01]  /*08e0*/  FFMA R60, R20, R35, R60 ;  /* 0x00000023143c7223 */ /* 0x000fe2000000003c */
[C---:B------:R-:W-:Y:S01]  /*08f0*/  FFMA R49, R21.reuse, R32, R58 ;  /* 0x0000002015317223 */ /* 0x040fe2000000003a */
        /* <DEDUP_REMOVED lines=11> */
[----:B------:R-:W-:Y:S01]  /*09b0*/  LDS.128 R8, [R83+0x200] ;  /* 0x0002000053087984 */ /* 0x000fe20000000c00 */
[-C--:B------:R-:W-:Y:S01]  /*09c0*/  FFMA R93, R28, R26.reuse, R41 ;  /* 0x0000001a1c5d7223 */ /* 0x080fe20000000029 */
[CC--:B------:R-:W-:Y:S01]  /*09d0*/  FFMA R41, R30.reuse, R26.reuse, R43 ;  /* 0x0000001a1e297223 */ /* 0x0c0fe2000000002b */
[----:B------:R-:W-:Y:S01]  /*09e0*/  FFMA R48, R31, R26, R48 ;  /* 0x0000001a1f307223 */ /* 0x000fe20000000030 */
[----:B------:R-:W0:Y:S01]  /*09f0*/  LDS.128 R12, [R81+0x200] ;  /* 0x00020000510c7984 */ /* 0x000e220000000c00 */
[-C--:B------:R-:W-:Y:S01]  /*0a00*/  FFMA R46, R29, R27.reuse, R46 ;  /* 0x0000001b1d2e7223 */ /* 0x080fe2000000002e */
[-C--:B------:R-:W-:Y:S01]  /*0a10*/  FFMA R26, R30, R27.reuse, R53 ;  /* 0x0000001b1e1a7223 */ /* 0x080fe20000000035 */
[----:B------:R-:W-:Y:S01]  /*0a20*/  FFMA R42, R31, R27, R52 ;  /* 0x0000001b1f2a7223 */ /* 0x000fe20000000034 */
[----:B------:R-:W1:Y:S01]  /*0a30*/  LDS.128 R16, [R81+0x300] ;  /* 0x0003000051107984 */ /* 0x000e620000000c00 */
[C---:B------:R-:W-:Y:S01]  /*0a40*/  FFMA R55, R28.reuse, R32, R71 ;  /* 0x000000201c377223 */ /* 0x040fe20000000047 */
[C---:B------:R-:W-:Y:S01]  /*0a50*/  FFMA R74, R28.reuse, R33, R74 ;  /* 0x000000211c4a7223 */ /* 0x040fe2000000004a */
[C---:B------:R-:W-:Y:S01]  /*0a60*/  FFMA R27, R28.reuse, R34, R69 ;  /* 0x000000221c1b7223 */ /* 0x040fe20000000045 */
[----:B------:R-:W2:Y:S01]  /*0a70*/  LDS.128 R20, [R83+0x300] ;  /* 0x0003000053147984 */ /* 0x000ea20000000c00 */
[----:B------:R-:W-:Y:S01]  /*0a80*/  FFMA R76, R28, R35, R76 ;  /* 0x000000231c4c7223 */ /* 0x000fe2000000004c */
[C---:B------:R-:W-:Y:S01]  /*0a90*/  FFMA R28, R30.reuse, R33, R36 ;  /* 0x000000211e1c7223 */ /* 0x040fe20000000024 */
[C---:B------:R-:W-:Y:S01]  /*0aa0*/  FFMA R69, R29.reuse, R32, R78 ;  /* 0x000000201d457223 */ /* 0x040fe2000000004e */
[-C--:B------:R-:W-:Y:S01]  /*0ab0*/  FFMA R82, R29, R35.reuse, R82 ;  /* 0x000000231d527223 */ /* 0x080fe20000000052 */
[CC--:B------:R-:W-:Y:S01]  /*0ac0*/  FFMA R87, R30.reuse, R34.reuse, R37 ;  /* 0x000000221e577223 */ /* 0x0c0fe20000000025 */
[CC--:B------:R-:W-:Y:S01]  /*0ad0*/  FFMA R68, R30.reuse, R35.reuse, R38 ;  /* 0x000000231e447223 */ /* 0x0c0fe20000000026 */
[CC--:B------:R-:W-:Y:S01]  /*0ae0*/  FFMA R43, R31.reuse, R34.reuse, R39 ;  /* 0x000000221f2b7223 */ /* 0x0c0fe20000000027 */
[----:B------:R-:W-:Y:S01]  /*0af0*/  FFMA R106, R31, R35, R88 ;  /* 0x000000231f6a7223 */ /* 0x000fe20000000058 */
[CC--:B------:R-:W-:Y:S01]  /*0b00*/  FFMA R80, R29.reuse, R33.reuse, R80 ;  /* 0x000000211d507223 */ /* 0x0c0fe20000000050 */
[----:B------:R-:W-:Y:S01]  /*0b10*/  FFMA R73, R29, R34, R73 ;  /* 0x000000221d497223 */ /* 0x000fe20000000049 */
[-C--:B------:R-:W-:Y:S01]  /*0b20*/  FFMA R75, R30, R32.reuse, R75 ;  /* 0x000000201e4b7223 */ /* 0x080fe2000000004b */
[C---:B------:R-:W-:Y:S01]  /*0b30*/  FFMA R71, R31.reuse, R32, R84 ;  /* 0x000000201f477223 */ /* 0x040fe20000000054 */
[----:B------:R-:W-:Y:S01]  /*0b40*/  FFMA R86, R31, R33, R86 ;  /* 0x000000211f567223 */ /* 0x000fe20000000056 */
[C---:B0-----:R-:W-:Y:S01]  /*0b50*/  FFMA R58, R8.reuse, R13, R104 ;  /* 0x0000000d083a7223 */ /* 0x041fe20000000068 */
[C---:B------:R-:W-:Y:S01]  /*0b60*/  FFMA R91, R8.reuse, R12, R91 ;  /* 0x0000000c085b7223 */ /* 0x040fe2000000005b */
[C---:B------:R-:W-:Y:S01]  /*0b70*/  FFMA R89, R8.reuse, R14, R89 ;  /* 0x0000000e08597223 */ /* 0x040fe20000000059 */
[----:B------:R-:W-:Y:S01]  /*0b80*/  FFMA R104, R8, R15, R110 ;  /* 0x0000000f08687223 */ /* 0x000fe2000000006e */
[----:B-1----:R-:W-:Y:S01]  /*0b90*/  FFMA R78, R10, R19, R70 ;  /* 0x000000130a4e7223 */ /* 0x002fe20000000046 */
[C---:B------:R-:W-:Y:S01]  /*0ba0*/  FFMA R59, R8.reuse, R16, R59 ;  /* 0x00000010083b7223 */ /* 0x040fe2000000003b */
[C---:B------:R-:W-:Y:S01]  /*0bb0*/  FFMA R54, R8.reuse, R17, R54 ;  /* 0x0000001108367223 */ /* 0x040fe20000000036 */
[----:B------:R-:W-:Y:S01]  /*0bc0*/  FFMA R57, R8, R18, R57 ;  /* 0x0000001208397223 */ /* 0x000fe20000000039 */
[C---:B--2---:R-:W-:Y:S01]  /*0bd0*/  FFMA R39, R20.reuse, R12, R3 ;  /* 0x0000000c14277223 */ /* 0x044fe20000000003 */
[C---:B------:R-:W-:Y:S01]  /*0be0*/  FFMA R52, R20.reuse, R13, R96 ;  /* 0x0000000d14347223 */ /* 0x040fe20000000060 */
[C---:B------:R-:W-:Y:S01]  /*0bf0*/  FFMA R93, R20.reuse, R14, R93 ;  /* 0x0000000e145d7223 */ /* 0x040fe2000000005d */
[C---:B------:R-:W-:Y:S01]  /*0c00*/  FFMA R36, R20.reuse, R15, R40 ;  /* 0x0000000f14247223 */ /* 0x040fe20000000028 */
[C---:B------:R-:W-:Y:S01]  /*0c10*/  FFMA R37, R20.reuse, R16, R55 ;  /* 0x0000001014257223 */ /* 0x040fe20000000037 */
[C---:B------:R-:W-:Y:S01]  /*0c20*/  FFMA R74, R20.reuse, R17, R74 ;  /* 0x00000011144a7223 */ /* 0x040fe2000000004a */
[C---:B------:R-:W-:Y:S01]  /*0c30*/  FFMA R35, R20.reuse, R18, R27 ;  /* 0x0000001214237223 */ /* 0x040fe2000000001b */
[-C--:B------:R-:W-:Y:S01]  /*0c40*/  FFMA R76, R20, R19.reuse, R76 ;  /* 0x00000013144c7223 */ /* 0x080fe2000000004c */
[----:B------:R-:W-:Y:S01]  /*0c50*/  FFMA R60, R8, R19, R60 ;  /* 0x00000013083c7223 */ /* 0x000fe2000000003c */
[C---:B------:R-:W-:Y:S01]  /*0c60*/  FFMA R102, R9.reuse, R12, R102 ;  /* 0x0000000c09667223 */ /* 0x040fe20000000066 */
[C---:B------:R-:W-:Y:S01]  /*0c70*/  FFMA R100, R9.reuse, R13, R100 ;  /* 0x0000000d09647223 */ /* 0x040fe20000000064 */
[C---:B------:R-:W-:Y:S01]  /*0c80*/  FFMA R95, R9.reuse, R14, R95 ;  /* 0x0000000e095f7223 */ /* 0x040fe2000000005f */
[C---:B------:R-:W-:Y:S01]  /*0c90*/  FFMA R50, R9.reuse, R15, R50 ;  /* 0x0000000f09327223 */ /* 0x040fe20000000032 */
[C---:B------:R-:W-:Y:S01]  /*0ca0*/  FFMA R49, R9.reuse, R16, R49 ;  /* 0x0000001009317223 */ /* 0x040fe20000000031 */
[C---:B------:R-:W-:Y:S01]  /*0cb0*/  FFMA R56, R9.reuse, R17, R56 ;  /* 0x0000001109387223 */ /* 0x040fe20000000038 */
[C---:B------:R-:W-:Y:S01]  /*0cc0*/  FFMA R61, R9.reuse, R18, R61 ;  /* 0x00000012093d7223 */ /* 0x040fe2000000003d */
[----:B------:R-:W-:Y:S01]  /*0cd0*/  FFMA R64, R9, R19, R64 ;  /* 0x0000001309407223 */ /* 0x000fe20000000040 */
        /* <DEDUP_REMOVED lines=27> */
[CC--:B------:R-:W-:Y:S01]  /*0e90*/  FFMA R92, R22.reuse, R17.reuse, R28 ;  /* 0x00000011165c7223 */ /* 0x0c0fe2000000001c */
[----:B------:R-:W-:Y:S01]  /*0ea0*/  LDS.128 R8, [R83+0x400] ;  /* 0x0004000053087984 */ /* 0x000fe20000000c00 */
[C---:B------:R-:W-:Y:S01]  /*0eb0*/  FFMA R69, R21.reuse, R16, R69 ;  /* 0x0000001015457223 */ /* 0x040fe20000000045 */
[C---:B------:R-:W-:Y:S01]  /*0ec0*/  FFMA R80, R21.reuse, R17, R80 ;  /* 0x0000001115507223 */ /* 0x040fe20000000050 */
[C---:B------:R-:W-:Y:S01]  /*0ed0*/  FFMA R73, R21.reuse, R18, R73 ;  /* 0x0000001215497223 */ /* 0x040fe20000000049 */
[----:B------:R-:W0:Y:S01]  /*0ee0*/  LDS.128 R24, [R81+0x400] ;  /* 0x0004000051187984 */ /* 0x000e220000000c00 */
[-C--:B------:R-:W-:Y:S01]  /*0ef0*/  FFMA R82, R21, R19.reuse, R82 ;  /* 0x0000001315527223 */ /* 0x080fe20000000052 */
[C---:B------:R-:W-:Y:S01]  /*0f00*/  FFMA R75, R22.reuse, R16, R75 ;  /* 0x00000010164b7223 */ /* 0x040fe2000000004b */
[C---:B------:R-:W-:Y:S01]  /*0f10*/  FFMA R87, R22.reuse, R18, R87 ;  /* 0x0000001216577223 */ /* 0x040fe20000000057 */
[----:B------:R-:W1:Y:S01]  /*0f20*/  LDS.128 R12, [R83+0x500] ;  /* 0x00050000530c7984 */ /* 0x000e620000000c00 */
[----:B------:R-:W-:Y:S01]  /*0f30*/  FFMA R68, R22, R19, R68 ;  /* 0x0000001316447223 */ /* 0x000fe20000000044 */
[C---:B------:R-:W-:Y:S01]  /*0f40*/  FFMA R71, R23.reuse, R16, R71 ;  /* 0x0000001017477223 */ /* 0x040fe20000000047 */
[C---:B------:R-:W-:Y:S01]  /*0f50*/  FFMA R86, R23.reuse, R17, R86 ;  /* 0x0000001117567223 */ /* 0x040fe20000000056 */
[----:B------:R-:W2:Y:S01]  /*0f60*/  LDS.128 R28, [R81+0x500] ;  /* 0x00050000511c7984 */ /* 0x000ea20000000c00 */
[C---:B------:R-:W-:Y:S01]  /*0f70*/  FFMA R43, R23.reuse, R18, R43 ;  /* 0x00000012172b7223 */ /* 0x040fe2000000002b */
[----:B------:R-:W-:-:S02]  /*0f80*/  FFMA R0, R23, R19, R106 ;  /* 0x0000001317007223 */ /* 0x000fc4000000006a */
[----:B------:R-:W-:Y:S01]  /*0f90*/  LDS.128 R16, [R81+0x700] ;  /* 0x0007000051107984 */ /* 0x000fe20000000c00 */
[-C--:B0-----:R-:W-:Y:S01]  /*0fa0*/  FFMA R3, R8, R24.reuse, R91 ;  /* 0x0000001808037223 */ /* 0x081fe2000000005b */
[-C--:B------:R-:W-:Y:S01]  /*0fb0*/  FFMA R6, R9, R24.reuse, R102 ;  /* 0x0000001809067223 */ /* 0x080fe20000000066 */
[-C--:B------:R-:W-:Y:S01]  /*0fc0*/  FFMA R5, R10, R24.reuse, R85 ;  /* 0x000000180a057223 */ /* 0x080fe20000000055 */
[-C--:B------:R-:W-:Y:S01]  /*0fd0*/  FFMA R38, R11, R24.reuse, R38 ;  /* 0x000000180b267223 */ /* 0x080fe20000000026 */
[-C--:B-1----:R-:W-:Y:S01]  /*0fe0*/  FFMA R39, R12, R24.reuse, R39 ;  /* 0x000000180c277223 */ /* 0x082fe20000000027 */
[-C--:B------:R-:W-:Y:S01]  /*0ff0*/  FFMA R34, R13, R24.reuse, R34 ;  /* 0x000000180d227223 */ /* 0x080fe20000000022 */
[-C--:B------:R-:W-:Y:S01]  /*1000*/  FFMA R55, R14, R24.reuse, R55 ;  /* 0x000000180e377223 */ /* 0x080fe20000000037 */
[----:B------:R-:W-:Y:S01]  /*1010*/  FFMA R2, R15, R24, R2 ;  /* 0x000000180f027223 */ /* 0x000fe20000000002 */
[C---:B------:R-:W-:Y:S01]  /*1020*/  FFMA R58, R8.reuse, R25, R58 ;  /* 0x00000019083a7223 */ /* 0x040fe2000000003a */
[C---:B------:R-:W-:Y:S01]  /*1030*/  FFMA R47, R8.reuse, R26, R89 ;  /* 0x0000001a082f7223 */ /* 0x040fe20000000059 */
[C---:B------:R-:W-:Y:S01]  /*1040*/  FFMA R48, R8.reuse, R27, R104 ;  /* 0x0000001b08307223 */ /* 0x040fe20000000068 */
[C---:B--2---:R-:W-:Y:S01]  /*1050*/  FFMA R59, R8.reuse, R28, R59 ;  /* 0x0000001c083b7223 */ /* 0x044fe2000000003b */
        /* <DEDUP_REMOVED lines=40> */
[----:B------:R-:W-:Y:S01]  /*12e0*/  FFMA R0, R15, R31, R0 ;  /* 0x0000001f0f007223 */ /* 0x000fe20000000000 */
[----:B------:R-:W0:Y:S01]  /*12f0*/  LDS.128 R8, [R83+0x600] ;  /* 0x0006000053087984 */ /* 0x000e220000000c00 */
[C---:B------:R-:W-:Y:S01]  /*1300*/  FFMA R52, R12.reuse, R25, R52 ;  /* 0x000000190c347223 */ /* 0x040fe20000000034 */
[CC--:B------:R-:W-:Y:S01]  /*1310*/  FFMA R93, R12.reuse, R26.reuse, R93 ;  /* 0x0000001a0c5d7223 */ /* 0x0c0fe2000000005d */
[----:B------:R-:W-:Y:S01]  /*1320*/  FFMA R36, R12, R27, R36 ;  /* 0x0000001b0c247223 */ /* 0x000fe20000000024 */
[----:B------:R-:W1:Y:S01]  /*1330*/  LDS.128 R20, [R81+0x600] ;  /* 0x0006000051147984 */ /* 0x000e620000000c00 */
[C---:B------:R-:W-:Y:S01]  /*1340*/  FFMA R32, R13.reuse, R25, R32 ;  /* 0x000000190d207223 */ /* 0x040fe20000000020 */
[CC--:B------:R-:W-:Y:S01]  /*1350*/  FFMA R33, R13.reuse, R26.reuse, R33 ;  /* 0x0000001a0d217223 */ /* 0x0c0fe20000000021 */
[----:B------:R-:W-:Y:S01]  /*1360*/  FFMA R46, R13, R27, R46 ;  /* 0x0000001b0d2e7223 */ /* 0x000fe2000000002e */
[----:B------:R-:W2:Y:S01]  /*1370*/  LDS.128 R28, [R83+0x700] ;  /* 0x00070000531c7984 */ /* 0x000ea20000000c00 */
[C---:B------:R-:W-:Y:S01]  /*1380*/  FFMA R40, R14.reuse, R25, R40 ;  /* 0x000000190e287223 */ /* 0x040fe20000000028 */
[CC--:B------:R-:W-:Y:S01]  /*1390*/  FFMA R41, R14.reuse, R26.reuse, R41 ;  /* 0x0000001a0e297223 */ /* 0x0c0fe20000000029 */
[-C--:B------:R-:W-:Y:S01]  /*13a0*/  FFMA R70, R14, R27.reuse, R70 ;  /* 0x0000001b0e467223 */ /* 0x080fe20000000046 */
[C---:B------:R-:W-:Y:S01]  /*13b0*/  FFMA R85, R15.reuse, R26, R88 ;  /* 0x0000001a0f557223 */ /* 0x040fe20000000058 */
[----:B------:R-:W-:-:S02]  /*13c0*/  FFMA R42, R15, R27, R42 ;  /* 0x0000001b0f2a7223 */ /* 0x000fc4000000002a */
[----:B------:R-:W-:Y:S01]  /*13d0*/  LDS.128 R12, [R83+0x800] ;  /* 0x00080000530c7984 */ /* 0x000fe20000000c00 */
[C---:B0-----:R-:W-:Y:S01]  /*13e0*/  FFMA R59, R8.reuse, R16, R59 ;  /* 0x00000010083b7223 */ /* 0x041fe2000000003b */
[C---:B------:R-:W-:Y:S01]  /*13f0*/  FFMA R54, R8.reuse, R17, R54 ;  /* 0x0000001108367223 */ /* 0x040fe20000000036 */
[C---:B------:R-:W-:Y:S01]  /*1400*/  FFMA R57, R8.reuse, R18, R57 ;  /* 0x0000001208397223 */ /* 0x040fe20000000039 */
[C---:B------:R-:W-:Y:S01]  /*1410*/  FFMA R60, R8.reuse, R19, R60 ;  /* 0x00000013083c7223 */ /* 0x040fe2000000003c */
[-C--:B-1----:R-:W-:Y:S01]  /*1420*/  FFMA R3, R8, R20.reuse, R3 ;  /* 0x0000001408037223 */ /* 0x082fe20000000003 */
[-C--:B------:R-:W-:Y:S01]  /*1430*/  FFMA R6, R9, R20.reuse, R6 ;  /* 0x0000001409067223 */ /* 0x080fe20000000006 */
[-C--:B------:R-:W-:Y:S01]  /*1440*/  FFMA R5, R10, R20.reuse, R5 ;  /* 0x000000140a057223 */ /* 0x080fe20000000005 */
[-C--:B------:R-:W-:Y:S01]  /*1450*/  FFMA R38, R11, R20.reuse, R38 ;  /* 0x000000140b267223 */ /* 0x080fe20000000026 */
[-C--:B--2---:R-:W-:Y:S01]  /*1460*/  FFMA R39, R28, R20.reuse, R39 ;  /* 0x000000141c277223 */ /* 0x084fe20000000027 */
[-C--:B------:R-:W-:Y:S01]  /*1470*/  FFMA R34, R29, R20.reuse, R34 ;  /* 0x000000141d227223 */ /* 0x080fe20000000022 */
[-C--:B------:R-:W-:Y:S01]  /*1480*/  FFMA R55, R30, R20.reuse, R55 ;  /* 0x000000141e377223 */ /* 0x080fe20000000037 */
[----:B------:R-:W-:Y:S01]  /*1490*/  FFMA R2, R31, R20, R2 ;  /* 0x000000141f027223 */ /* 0x000fe20000000002 */
[C---:B------:R-:W-:Y:S01]  /*14a0*/  FFMA R58, R8.reuse, R21, R58 ;  /* 0x00000015083a7223 */ /* 0x040fe2000000003a */
[CC--:B------:R-:W-:Y:S01]  /*14b0*/  FFMA R47, R8.reuse, R22.reuse, R47 ;  /* 0x00000016082f7223 */ /* 0x0c0fe2000000002f */
        /* <DEDUP_REMOVED lines=22> */
[-C--:B------:R-:W-:Y:S01]  /*1620*/  FFMA R20, R31, R21.reuse, R24 ;  /* 0x000000151f147223 */ /* 0x080fe20000000018 */
[----:B------:R-:W0:Y:S01]  /*1630*/  LDS.128 R8, [R81+0x800] ;  /* 0x0008000051087984 */ /* 0x000e220000000c00 */
[-C--:B------:R-:W-:Y:S01]  /*1640*/  FFMA R52, R28, R21.reuse, R52 ;  /* 0x000000151c347223 */ /* 0x080fe20000000034 */
[CC--:B------:R-:W-:Y:S01]  /*1650*/  FFMA R32, R29.reuse, R21.reuse, R32 ;  /* 0x000000151d207223 */ /* 0x0c0fe20000000020 */
[----:B------:R-:W-:Y:S01]  /*1660*/  FFMA R40, R30, R21, R40 ;  /* 0x000000151e287223 */ /* 0x000fe20000000028 */
[----:B------:R-:W1:Y:S01]  /*1670*/  LDS.128 R24, [R81+0x900] ;  /* 0x0009000051187984 */ /* 0x000e620000000c00 */
[-C--:B------:R-:W-:Y:S01]  /*1680*/  FFMA R93, R28, R22.reuse, R93 ;  /* 0x000000161c5d7223 */ /* 0x080fe2000000005d */
[-C--:B------:R-:W-:Y:S01]  /*1690*/  FFMA R33, R29, R22.reuse, R33 ;  /* 0x000000161d217223 */ /* 0x080fe20000000021 */
[-C--:B------:R-:W-:Y:S01]  /*16a0*/  FFMA R41, R30, R22.reuse, R41 ;  /* 0x000000161e297223 */ /* 0x080fe20000000029 */
[----:B------:R-:W-:Y:S01]  /*16b0*/  FFMA R21, R31, R22, R85 ;  /* 0x000000161f157223 */ /* 0x000fe20000000055 */
[-C--:B------:R-:W-:Y:S01]  /*16c0*/  FFMA R36, R28, R23.reuse, R36 ;  /* 0x000000171c247223 */ /* 0x080fe20000000024 */
[-C--:B------:R-:W-:Y:S01]  /*16d0*/  FFMA R46, R29, R23.reuse, R46 ;  /* 0x000000171d2e7223 */ /* 0x080fe2000000002e */
[-C--:B------:R-:W-:Y:S01]  /*16e0*/  FFMA R70, R30, R23.reuse, R70 ;  /* 0x000000171e467223 */ /* 0x080fe20000000046 */
        /* <DEDUP_REMOVED lines=16> */
[----:B------:R-:W-:-:S02]  /*17f0*/  FFMA R0, R31, R19, R0 ;  /* 0x000000131f007223 */ /* 0x000fc40000000000 */
[----:B------:R-:W2:Y:S04]  /*1800*/  LDS.128 R28, [R83+0x900] ;  /* 0x00090000531c7984 */ /* 0x000ea80000000c00 */
[----:B------:R-:W-:Y:S01]  /*1810*/  LDS.128 R16, [R81+0xb00] ;  /* 0x000b000051107984 */ /* 0x000fe20000000c00 */
[C---:B0-----:R-:W-:Y:S01]  /*1820*/  FFMA R3, R12.reuse, R8, R3 ;  /* 0x000000080c037223 */ /* 0x041fe20000000003 */
[C---:B------:R-:W-:Y:S01]  /*1830*/  FFMA R58, R12.reuse, R9, R58 ;  /* 0x000000090c3a7223 */ /* 0x040fe2000000003a */
[C---:B------:R-:W-:Y:S01]  /*1840*/  FFMA R47, R12.reuse, R10, R47 ;  /* 0x0000000a0c2f7223 */ /* 0x040fe2000000002f */
[C---:B------:R-:W-:Y:S01]  /*1850*/  FFMA R48, R12.reuse, R11, R48 ;  /* 0x0000000b0c307223 */ /* 0x040fe20000000030 */
[C---:B-1----:R-:W-:Y:S01]  /*1860*/  FFMA R59, R12.reuse, R24, R59 ;  /* 0x000000180c3b7223 */ /* 0x042fe2000000003b */
        /* <DEDUP_REMOVED lines=12> */
[----:B------:R-:W0:Y:S01]  /*1930*/  LDC.64 R12, c[0x0][0x380] ;  /* 0x0000e000ff0c7b82 */ /* 0x000e220000000a00 */
        /* <DEDUP_REMOVED lines=22> */
[----:B------:R-:W-:Y:S01]  /*1aa0*/  FFMA R33, R29, R10, R33 ;  /* 0x0000000a1d217223 */ /* 0x000fe20000000021 */
[----:B0-----:R-:W-:-:S04]  /*1ab0*/  IMAD.WIDE R12, R79, 0x4, R12 ;  /* 0x000000044f0c7825 */ /* 0x001fc800078e020c */
[C---:B------:R-:W-:Y:S01]  /*1ac0*/  FFMA R46, R29.reuse, R11, R46 ;  /* 0x0000000b1d2e7223 */ /* 0x040fe2000000002e */
[C---:B------:R-:W-:Y:S01]  /*1ad0*/  FFMA R69, R29.reuse, R24, R69 ;  /* 0x000000181d457223 */ /* 0x040fe20000000045 */
[C---:B------:R-:W-:Y:S01]  /*1ae0*/  FFMA R80, R29.reuse, R25, R80 ;  /* 0x000000191d507223 */ /* 0x040fe20000000050 */
[CC--:B------:R-:W-:Y:S01]  /*1af0*/  FFMA R73, R29.reuse, R26.reuse, R73 ;  /* 0x0000001a1d497223 */ /* 0x0c0fe20000000049 */
[----:B------:R-:W-:Y:S01]  /*1b00*/  FFMA R82, R29, R27, R82 ;  /* 0x0000001b1d527223 */ /* 0x000fe20000000052 */
        /* <DEDUP_REMOVED lines=19> */
[----:B------:R0:W2:Y:S01]  /*1c40*/  LDG.E.128.CONSTANT R40, desc[UR12][R12.64] ;  /* 0x0000000c0c287981 */ /* 0x0000a2000c1e9d00 */
[----:B------:R-:W1:Y:S03]  /*1c50*/  LDCU UR9, c[0x0][0x360] ;  /* 0x00006c00ff0977ac */ /* 0x000e660008000800 */
[----:B------:R-:W-:Y:S04]  /*1c60*/  LDS.128 R8, [R81+0xa00] ;  /* 0x000a000051087984 */ /* 0x000fe80000000c00 */
[----:B------:R-:W3:Y:S04]  /*1c70*/  LDS.128 R24, [R83+0xb00] ;  /* 0x000b000053187984 */ /* 0x000ee80000000c00 */
[----:B0-----:R-:W0:Y:S01]  /*1c80*/  LDS.128 R12, [R83+0xa00] ;  /* 0x000a0000530c7984 */ /* 0x001e220000000c00 */
[C---:B---3--:R-:W-:Y:S01]  /*1c90*/  FFMA R39, R24.reuse, R8, R39 ;  /* 0x0000000818277223 */ /* 0x048fe20000000027 */
[C---:B------:R-:W-:Y:S01]  /*1ca0*/  FFMA R52, R24.reuse, R9, R52 ;  /* 0x0000000918347223 */ /* 0x040fe20000000034 */
[C---:B------:R-:W-:Y:S01]  /*1cb0*/  FFMA R93, R24.reuse, R10, R93 ;  /* 0x0000000a185d7223 */ /* 0x040fe2000000005d */
[C---:B------:R-:W-:Y:S01]  /*1cc0*/  FFMA R36, R24.reuse, R11, R36 ;  /* 0x0000000b18247223 */ /* 0x040fe20000000024 */
[C---:B------:R-:W-:Y:S01]  /*1cd0*/  FFMA R37, R24.reuse, R16, R37 ;  /* 0x0000001018257223 */ /* 0x040fe20000000025 */
[C---:B------:R-:W-:Y:S01]  /*1ce0*/  FFMA R74, R24.reuse, R17, R74 ;  /* 0x00000011184a7223 */ /* 0x040fe2000000004a */
[C---:B------:R-:W-:Y:S01]  /*1cf0*/  FFMA R35, R24.reuse, R18, R35 ;  /* 0x0000001218237223 */ /* 0x040fe20000000023 */
[----:B------:R-:W-:Y:S01]  /*1d00*/  FFMA R76, R24, R19, R76 ;  /* 0x00000013184c7223 */ /* 0x000fe2000000004c */
[C---:B0-----:R-:W-:Y:S01]  /*1d10*/  FFMA R3, R12.reuse, R8, R3 ;  /* 0x000000080c037223 */ /* 0x041fe20000000003 */
        /* <DEDUP_REMOVED lines=42> */
[CC--:B------:R-:W-:Y:S01]  /*1fc0*/  FFMA R28, R26.reuse, R9.reuse, R28 ;  /* 0x000000091a1c7223 */ /* 0x0c0fe2000000001c */
[C---:B------:R-:W-:Y:S01]  /*1fd0*/  FFMA R29, R26.reuse, R10, R29 ;  /* 0x0000000a1a1d7223 */ /* 0x040fe2000000001d */
[C---:B------:R-:W-:Y:S01]  /*1fe0*/  FFMA R2, R27.reuse, R8, R2 ;  /* 0x000000081b027223 */ /* 0x040fe20000000002 */
[C---:B------:R-:W-:Y:S01]  /*1ff0*/  FFMA R20, R27.reuse, R9, R20 ;  /* 0x000000091b147223 */ /* 0x040fe20000000014 */
[C---:B------:R-:W-:Y:S01]  /*2000*/  FFMA R21, R27.reuse, R10, R21 ;  /* 0x0000000a1b157223 */ /* 0x040fe20000000015 */
[C---:B------:R-:W-:Y:S01]  /*2010*/  FFMA R22, R27.reuse, R11, R22 ;  /* 0x0000000b1b167223 */ /* 0x040fe20000000016 */
[----:B------:R-:W-:Y:S01]  /*2020*/  LDS.128 R68, [R83+0xc00] ;  /* 0x000c000053447984 */ /* 0x000fe20000000c00 */
[C---:B------:R-:W-:Y:S01]  /*2030*/  FFMA R85, R27.reuse, R18, R88 ;  /* 0x000000121b557223 */ /* 0x040fe20000000058 */
[C---:B------:R-:W-:Y:S01]  /*2040*/  FFMA R0, R27.reuse, R19, R0 ;  /* 0x000000131b007223 */ /* 0x040fe20000000000 */
[C---:B------:R-:W-:Y:S01]  /*2050*/  FFMA R75, R26.reuse, R16, R75 ;  /* 0x000000101a4b7223 */ /* 0x040fe2000000004b */
[----:B------:R-:W0:Y:S01]  /*2060*/  LDS.128 R12, [R81+0xc00] ;  /* 0x000c0000510c7984 */ /* 0x000e220000000c00 */
[CC--:B------:R-:W-:Y:S01]  /*2070*/  FFMA R92, R26.reuse, R17.reuse, R92 ;  /* 0x000000111a5c7223 */ /* 0x0c0fe2000000005c */
[----:B------:R-:W-:Y:S01]  /*2080*/  FFMA R87, R26, R18, R87 ;  /* 0x000000121a577223 */ /* 0x000fe20000000057 */
[C---:B------:R-:W-:Y:S01]  /*2090*/  FFMA R23, R27.reuse, R16, R23 ;  /* 0x000000101b177223 */ /* 0x040fe20000000017 */
[----:B------:R-:W3:Y:S01]  /*20a0*/  LDS.128 R8, [R81+0xd00] ;  /* 0x000d000051087984 */ /* 0x000ee20000000c00 */
[----:B------:R-:W-:-:S03]  /*20b0*/  FFMA R86, R27, R17, R86 ;  /* 0x000000111b567223 */ /* 0x000fc60000000056 */
[----:B------:R-:W4:Y:S01]  /*20c0*/  LDS.128 R88, [R83+0xd00] ;  /* 0x000d000053587984 */ /* 0x000f220000000c00 */
[-C--:B0-----:R-:W-:Y:S01]  /*20d0*/  FFMA R19, R68, R13.reuse, R58 ;  /* 0x0000000d44137223 */ /* 0x081fe2000000003a */
[C---:B------:R-:W-:Y:S01]  /*20e0*/  FFMA R5, R70.reuse, R12, R5 ;  /* 0x0000000c46057223 */ /* 0x040fe20000000005 */
[C---:B------:R-:W-:Y:S01]  /*20f0*/  FFMA R17, R70.reuse, R13, R98 ;  /* 0x0000000d46117223 */ /* 0x040fe20000000062 */
[C---:B------:R-:W-:Y:S01]  /*2100*/  FFMA R45, R70.reuse, R14, R45 ;  /* 0x0000000e462d7223 */ /* 0x040fe2000000002d */
[CC--:B---3--:R-:W-:Y:S01]  /*2110*/  FFMA R58, R69.reuse, R8.reuse, R49 ;  /* 0x00000008453a7223 */ /* 0x0c8fe20000000031 */
[C---:B------:R-:W-:Y:S01]  /*2120*/  FFMA R49, R70.reuse, R15, R84 ;  /* 0x0000000f46317223 */ /* 0x040fe20000000054 */
[C---:B------:R-:W-:Y:S01]  /*2130*/  FFMA R65, R70.reuse, R8, R65 ;  /* 0x0000000846417223 */ /* 0x040fe20000000041 */
[C---:B------:R-:W-:Y:S01]  /*2140*/  FFMA R62, R70.reuse, R9, R62 ;  /* 0x00000009463e7223 */ /* 0x040fe2000000003e */
[----:B------:R-:W-:Y:S01]  /*2150*/  FFMA R63, R70, R10, R63 ;  /* 0x0000000a463f7223 */ /* 0x000fe2000000003f */
[----:B------:R-:W-:Y:S01]  /*2160*/  FFMA R55, R68, R15, R48 ;  /* 0x0000000f44377223 */ /* 0x000fe20000000030 */
[----:B------:R-:W-:Y:S01]  /*2170*/  FFMA R70, R70, R11, R78 ;  /* 0x0000000b46467223 */ /* 0x000fe2000000004e */
[-C--:B------:R-:W-:Y:S01]  /*2180*/  FFMA R48, R69, R14.reuse, R95 ;  /* 0x0000000e45307223 */ /* 0x080fe2000000005f */
[----:B------:R-:W-:Y:S01]  /*2190*/  FFMA R16, R71, R14, R53 ;  /* 0x0000000e47107223 */ /* 0x000fe20000000035 */
[C---:B----4-:R-:W-:Y:S01]  /*21a0*/  FFMA R34, R89.reuse, R12, R34 ;  /* 0x0000000c59227223 */ /* 0x050fe20000000022 */
        /* <DEDUP_REMOVED lines=20> */
[C---:B------:R-:W-:Y:S01]  /*22f0*/  FFMA R3, R68.reuse, R12, R3 ;  /* 0x0000000c44037223 */ /* 0x040fe20000000003 */
[C---:B------:R-:W-:Y:S01]  /*2300*/  FFMA R47, R68.reuse, R14, R47 ;  /* 0x0000000e442f7223 */ /* 0x040fe2000000002f */
[C---:B------:R-:W-:Y:S01]  /*2310*/  FFMA R59, R68.reuse, R8, R59 ;  /* 0x00000008443b7223 */ /* 0x040fe2000000003b */
[----:B------:R-:W0:Y:S01]  /*2320*/  LDS.128 R20, [R83+0xe00] ;  /* 0x000e000053147984 */ /* 0x000e220000000c00 */
[C---:B------:R-:W-:Y:S01]  /*2330*/  FFMA R54, R68.reuse, R9, R54 ;  /* 0x0000000944367223 */ /* 0x040fe20000000036 */
[C---:B------:R-:W-:Y:S01]  /*2340*/  FFMA R57, R68.reuse, R10, R57 ;  /* 0x0000000a44397223 */ /* 0x040fe20000000039 */
[----:B------:R-:W-:Y:S01]  /*2350*/  FFMA R60, R68, R11, R60 ;  /* 0x0000000b443c7223 */ /* 0x000fe2000000003c */
[----:B------:R-:W3:Y:S01]  /*2360*/  LDS.128 R28, [R83+0xf00] ;  /* 0x000f0000531c7984 */ /* 0x000ee20000000c00 */
[----:B------:R-:W-:Y:S01]  /*2370*/  FFMA R68, R71, R8, R51 ;  /* 0x0000000847447223 */ /* 0x000fe20000000033 */
[-C--:B------:R-:W-:Y:S01]  /*2380*/  FFMA R50, R69, R15.reuse, R50 ;  /* 0x0000000f45327223 */ /* 0x080fe20000000032 */
[CC--:B------:R-:W-:Y:S01]  /*2390*/  FFMA R44, R71.reuse, R15.reuse, R44 ;  /* 0x0000000f472c7223 */ /* 0x0c0fe2000000002c */
[C---:B------:R-:W-:Y:S01]  /*23a0*/  FFMA R93, R88.reuse, R14, R93 ;  /* 0x0000000e585d7223 */ /* 0x040fe2000000005d */
[C---:B------:R-:W-:Y:S01]  /*23b0*/  FFMA R51, R88.reuse, R15, R36 ;  /* 0x0000000f58337223 */ /* 0x040fe20000000024 */
[C---:B------:R-:W-:Y:S01]  /*23c0*/  FFMA R38, R71.reuse, R12, R38 ;  /* 0x0000000c47267223 */ /* 0x040fe20000000026 */
[----:B------:R-:W4:Y:S01]  /*23d0*/  LDC.64 R14, c[0x0][0x388] ;  /* 0x0000e200ff0e7b82 */ /* 0x000f220000000a00 */
[C---:B------:R-:W-:Y:S01]  /*23e0*/  FFMA R94, R71.reuse, R13, R94 ;  /* 0x0000000d475e7223 */ /* 0x040fe2000000005e */
[C---:B------:R-:W-:Y:S01]  /*23f0*/  FFMA R66, R71.reuse, R9, R66 ;  /* 0x0000000947427223 */ /* 0x040fe20000000042 */
[C---:B------:R-:W-:Y:S01]  /*2400*/  FFMA R67, R71.reuse, R10, R67 ;  /* 0x0000000a47437223 */ /* 0x040fe20000000043 */
[----:B------:R-:W-:Y:S01]  /*2410*/  FFMA R72, R71, R11, R72 ;  /* 0x0000000b47487223 */ /* 0x000fe20000000048 */
[----:B------:R-:W-:Y:S01]  /*2420*/  FFMA R71, R88, R8, R37 ;  /* 0x0000000858477223 */ /* 0x000fe20000000025 */
[----:B-1----:R-:W-:-:S02]  /*2430*/  IMAD R8, R4, UR9, R7 ;  /* 0x0000000904087c24 */ /* 0x002fc4000f8e0207 */
        /* <DEDUP_REMOVED lines=9> */
[-C--:B------:R-:W-:Y:S01]  /*24d0*/  FFMA R76, R88, R11.reuse, R76 ;  /* 0x0000000b584c7223 */ /* 0x080fe2000000004c */
[C---:B------:R-:W-:Y:S01]  /*24e0*/  FFMA R88, R91.reuse, R11, R0 ;  /* 0x0000000b5b587223 */ /* 0x040fe20000000000 */
[----:B------:R-:W-:Y:S01]  /*24f0*/  SHF.L.U32 R0, R8, 0xb, RZ ;  /* 0x0000000b08007819 */ /* 0x000fe200000006ff */
[C---:B------:R-:W-:Y:S01]  /*2500*/  FFMA R86, R91.reuse, R9, R86 ;  /* 0x000000095b567223 */ /* 0x040fe20000000056 */
[C---:B------:R-:W-:Y:S01]  /*2510*/  FFMA R12, R91.reuse, R12, R2 ;  /* 0x0000000c5b0c7223 */ /* 0x040fe20000000002 */
[----:B------:R-:W-:Y:S01]  /*2520*/  MOV R9, UR8 ;  /* 0x0000000800097c02 */ /* 0x000fe20008000f00 */
[----:B------:R-:W-:Y:S01]  /*2530*/  FFMA R85, R91, R10, R85 ;  /* 0x0000000a5b557223 */ /* 0x000fe20000000055 */
[----:B------:R-:W-:Y:S01]  /*2540*/  LOP3.LUT R0, R0, 0x800, RZ, 0xc0, !PT ;  /* 0x0000080000007812 */ /* 0x000fe200078ec0ff */
[----:B----4-:R-:W-:Y:S01]  /*2550*/  IMAD.WIDE R36, R77, 0x4, R14 ;  /* 0x000000044d247825 */ /* 0x010fe200078e020e */
[----:B------:R-:W-:-:S02]  /*2560*/  SHF.L.U32 R2, R8, 0x1, RZ ;  /* 0x0000000108027819 */ /* 0x000fc400000006ff */
[----:B------:R-:W-:Y:S02]  /*2570*/  IADD3 R0, PT, PT, R0, UR5, R9 ;  /* 0x0000000500007c10 */ /* 0x000fe4000fffe009 */
[----:B------:R-:W-:Y:S01]  /*2580*/  LOP3.LUT R9, R2, 0xfffffffc, RZ, 0xc0, !PT ;  /* 0xfffffffc02097812 */ /* 0x000fe200078ec0ff */
[-C--:B0-----:R-:W-:Y:S01]  /*2590*/  FFMA R11, R20, R24.reuse, R3 ;  /* 0x00000018140b7223 */ /* 0x081fe20000000003 */
[-C--:B------:R-:W-:Y:S02]  /*25a0*/  FFMA R6, R21, R24.reuse, R6 ;  /* 0x0000001815067223 */ /* 0x080fe40000000006 */
[----:B------:R-:W-:Y:S01]  /*25b0*/  IADD3 R10, PT, PT, R0, R9, RZ ;  /* 0x00000009000a7210 */ /* 0x000fe20007ffe0ff */
[-C--:B------:R-:W-:Y:S01]  /*25c0*/  FFMA R0, R23, R24.reuse, R38 ;  /* 0x0000001817007223 */ /* 0x080fe20000000026 */
[-C--:B---3--:R-:W-:Y:S01]  /*25d0*/  FFMA R3, R28, R24.reuse, R39 ;  /* 0x000000181c037223 */ /* 0x088fe20000000027 */
[-C--:B------:R-:W-:Y:S01]  /*25e0*/  FFMA R9, R22, R24.reuse, R5 ;  /* 0x0000001816097223 */ /* 0x080fe20000000005 */
[----:B------:R-:W3:Y:S01]  /*25f0*/  LDG.E.128.CONSTANT R36, desc[UR12][R36.64] ;  /* 0x0000000c24247981 */ /* 0x000ee2000c1e9d00 */
[-C--:B------:R-:W-:Y:S01]  /*2600*/  FFMA R2, R29, R24.reuse, R34 ;  /* 0x000000181d027223 */ /* 0x080fe20000000022 */
[-C--:B------:R-:W-:Y:S01]  /*2610*/  FFMA R5, R30, R24.reuse, R33 ;  /* 0x000000181e057223 */ /* 0x080fe20000000021 */
[----:B------:R-:W-:Y:S01]  /*2620*/  FFMA R12, R31, R24, R12 ;  /* 0x000000181f0c7223 */ /* 0x000fe2000000000c */
[----:B------:R-:W0:Y:S01]  /*2630*/  LDS.128 R32, [R81+0xf00] ;  /* 0x000f000051207984 */ /* 0x000e220000000c00 */
[----:B------:R-:W-:-:S04]  /*2640*/  SHF.L.U32 R8, R8, 0x4, RZ ;  /* 0x0000000408087819 */ /* 0x000fc800000006ff */
[C---:B------:R-:W-:Y:S02]  /*2650*/  LOP3.LUT R24, R8.reuse, 0xfffffe00, RZ, 0xc0, !PT ;  /* 0xfffffe0008187812 */ /* 0x040fe400078ec0ff */
[----:B------:R-:W-:Y:S01]  /*2660*/  LOP3.LUT R13, R8, 0x1f0, RZ, 0xc0, !PT ;  /* 0x000001f0080d7812 */ /* 0x000fe200078ec0ff */
[----:B------:R-:W-:Y:S02]  /*2670*/  FFMA R8, R23, R25, R94 ;  /* 0x0000001917087223 */ /* 0x000fe4000000005e */
[----:B------:R-:W1:Y:S01]  /*2680*/  LDC R94, c[0x0][0x39c] ;  /* 0x0000e700ff5e7b82 */ /* 0x000e620000000800 */
[----:B------:R-:W-:-:S04]  /*2690*/  UIADD3 UR7, UPT, UPT, UR7, 0x1, URZ ;  /* 0x0000000107077890 */ /* 0x000fc8000fffe0ff */
[----:B------:R-:W-:Y:S01]  /*26a0*/  UISETP.NE.AND UP0, UPT, UR7, -0x1, UPT ;  /* 0xffffffff0700788c */ /* 0x000fe2000bf05270 */
[----:B------:R-:W-:Y:S01]  /*26b0*/  IADD3 R24, PT, PT, R13, UR6, R24 ;  /* 0x000000060d187c10 */ /* 0x000fe2000fffe018 */
        /* <DEDUP_REMOVED lines=17> */
[----:B------:R-:W-:-:S02]  /*27d0*/  IADD3 R79, PT, PT, R79, 0x8, RZ ;  /* 0x000000084f4f7810 */ /* 0x000fc40007ffe0ff */
[----:B-1----:R-:W-:Y:S01]  /*27e0*/  LEA R77, R94, R77, 0x3 ;  /* 0x0000004d5e4d7211 */ /* 0x002fe200078e18ff */
[C---:B0-----:R-:W-:Y:S01]  /*27f0*/  FFMA R59, R20.reuse, R32, R59 ;  /* 0x00000020143b7223 */ /* 0x041fe2000000003b */
        /* <DEDUP_REMOVED lines=20> */
[----:B--2---:R0:W-:Y:S01]  /*2940*/  STS [R10], R40 ;  /* 0x000000280a007388 */ /* 0x0041e20000000800 */
[C---:B------:R-:W-:Y:S01]  /*2950*/  FFMA R80, R29.reuse, R33, R80 ;  /* 0x000000211d507223 */ /* 0x040fe20000000050 */
[----:B------:R-:W-:-:S02]  /*2960*/  FFMA R73, R29, R34, R73 ;  /* 0x000000221d497223 */ /* 0x000fc40000000049 */
[----:B------:R1:W-:Y:S01]  /*2970*/  STS [R10+0x200], R41 ;  /* 0x000200290a007388 */ /* 0x0003e20000000800 */
[----:B------:R-:W-:Y:S01]  /*2980*/  FFMA R82, R29, R35, R82 ;  /* 0x000000231d527223 */ /* 0x000fe20000000052 */
[-C--:B------:R-:W-:Y:S02]  /*2990*/  FFMA R75, R30, R32.reuse, R75 ;  /* 0x000000201e4b7223 */ /* 0x080fe4000000004b */
[----:B------:R2:W-:Y:S01]  /*29a0*/  STS [R10+0x400], R42 ;  /* 0x0004002a0a007388 */ /* 0x0005e20000000800 */
[C---:B------:R-:W-:Y:S01]  /*29b0*/  FFMA R84, R31.reuse, R32, R84 ;  /* 0x000000201f547223 */ /* 0x040fe20000000054 */
[C---:B0-----:R-:W-:Y:S02]  /*29c0*/  FFMA R40, R31.reuse, R25, R104 ;  /* 0x000000191f287223 */ /* 0x041fe40000000068 */
[----:B------:R0:W-:Y:S01]  /*29d0*/  STS [R10+0x600], R43 ;  /* 0x0006002b0a007388 */ /* 0x0001e20000000800 */
[C---:B------:R-:W-:Y:S01]  /*29e0*/  FFMA R86, R31.reuse, R33, R86 ;  /* 0x000000211f567223 */ /* 0x040fe20000000056 */
[-C--:B-1----:R-:W-:Y:S01]  /*29f0*/  FFMA R41, R28, R26.reuse, R93 ;  /* 0x0000001a1c297223 */ /* 0x082fe2000000005d */
[----:B------:R-:W-:Y:S01]  /*2a00*/  FFMA R88, R31, R35, R88 ;  /* 0x000000231f587223 */ /* 0x000fe20000000058 */
[-C--:B--2---:R-:W-:Y:S01]  /*2a10*/  FFMA R42, R21, R26.reuse, R48 ;  /* 0x0000001a152a7223 */ /* 0x084fe20000000030 */
[-C--:B------:R-:W-:Y:S01]  /*2a20*/  FFMA R48, R31, R26.reuse, R102 ;  /* 0x0000001a1f307223 */ /* 0x080fe20000000066 */
[----:B0-----:R-:W-:Y:S01]  /*2a30*/  FFMA R10, R29, R25, R98 ;  /* 0x000000191d0a7223 */ /* 0x001fe20000000062 */
[C---:B------:R-:W-:Y:S01]  /*2a40*/  FFMA R43, R30.reuse, R26, R89 ;  /* 0x0000001a1e2b7223 */ /* 0x040fe20000000059 */
[----:B---3--:R0:W-:Y:S02]  /*2a50*/  STS.128 [R24+UR8], R36 ;  /* 0x0000002418007988 */ /* 0x0081e40008000c08 */
[C---:B0-----:R-:W-:Y:S01]  /*2a60*/  FFMA R36, R30.reuse, R33, R92 ;  /* 0x000000211e247223 */ /* 0x041fe2000000005c */
[CC--:B------:R-:W-:Y:S01]  /*2a70*/  FFMA R37, R30.reuse, R34.reuse, R87 ;  /* 0x000000221e257223 */ /* 0x0c0fe20000000057 */
[----:B------:R-:W-:Y:S01]  /*2a80*/  FFMA R38, R30, R35, R90 ;  /* 0x000000231e267223 */ /* 0x000fe2000000005a */
[----:B------:R-:W-:Y:S01]  /*2a90*/  FFMA R39, R31, R34, R85 ;  /* 0x000000221f277223 */ /* 0x000fe20000000055 */
[----:B------:R-:W-:Y:S06]  /*2aa0*/  BRA.U UP0, `(.L_x_1) ;  /* 0xffffffd900c87547 */ /* 0x000fec000b83ffff */
.L_x_0:
[----:B------:R-:W-:Y:S02]  /*2ab0*/  LEA R79, R4, UR5, 0x4 ;  /* 0x00000005044f7c11 */ /* 0x000fe4000f8e20ff */
[----:B------:R-:W-:-:S03]  /*2ac0*/  LEA R77, R7, UR6, 0x4 ;  /* 0x00000006074d7c11 */ /* 0x000fc6000f8e20ff */
[----:B------:R-:W-:Y:S04]  /*2ad0*/  LDS.128 R20, [R79+0x1000] ;  /* 0x001000004f147984 */ /* 0x000fe80000000c00 */
[----:B------:R-:W0:Y:S04]  /*2ae0*/  LDS.128 R24, [R77+0x1000] ;  /* 0x001000004d187984 */ /* 0x000e280000000c00 */
[----:B------:R-:W1:Y:S04]  /*2af0*/  LDS.128 R28, [R79+0x1100] ;  /* 0x001100004f1c7984 */ /* 0x000e680000000c00 */
[----:B------:R-:W2:Y:S01]  /*2b00*/  LDS.128 R32, [R77+0x1100] ;  /* 0x001100004d207984 */ /* 0x000ea20000000c00 */
[-C--:B0-----:R-:W-:Y:S01]  /*2b10*/  FFMA R96, R23, R24.reuse, R0 ;  /* 0x0000001817607223 */ /* 0x081fe20000000000 */
[----:B------:R-:W-:Y:S01]  /*2b20*/  FFMA R108, R21, R24, R6 ;  /* 0x00000018156c7223 */ /* 0x000fe20000000006 */
[C---:B------:R-:W-:Y:S01]  /*2b30*/  FFMA R87, R20.reuse, R26, R47 ;  /* 0x0000001a14577223 */ /* 0x040fe2000000002f */
[-C--:B------:R-:W-:Y:S01]  /*2b40*/  FFMA R95, R20, R24.reuse, R11 ;  /* 0x00000018145f7223 */ /* 0x080fe2000000000b */
[-C--:B-1----:R-:W-:Y:S01]  /*2b50*/  FFMA R0, R29, R24.reuse, R2 ;  /* 0x000000181d007223 */ /* 0x082fe20000000002 */
        /* <DEDUP_REMOVED lines=15> */
[----:B------:R-:W-:Y:S01]  /*2c50*/  FFMA R114, R23, R27, R44 ;  /* 0x0000001b17727223 */ /* 0x000fe2000000002c */
[----:B------:R-:W-:Y:S01]  /*2c60*/  LDS.128 R8, [R79+0x1200] ;  /* 0x001200004f087984 */ /* 0x000fe20000000c00 */
[-C--:B------:R-:W-:Y:S01]  /*2c70*/  FFMA R3, R28, R24.reuse, R3 ;  /* 0x000000181c037223 */ /* 0x080fe20000000003 */
[C---:B------:R-:W-:Y:S01]  /*2c80*/  FFMA R5, R30.reuse, R24, R5 ;  /* 0x000000181e057223 */ /* 0x040fe20000000005 */
[----:B------:R-:W-:Y:S01]  /*2c90*/  FFMA R40, R31, R25, R40 ;  /* 0x000000191f287223 */ /* 0x000fe20000000028 */
[----:B------:R-:W0:Y:S01]  /*2ca0*/  LDS.128 R12, [R77+0x1200] ;  /* 0x001200004d0c7984 */ /* 0x000e220000000c00 */
        /* <DEDUP_REMOVED lines=8> */
[----:B------:R-:W1:Y:S01]  /*2d30*/  LDS.128 R16, [R77+0x1300] ;  /* 0x001300004d107984 */ /* 0x000e620000000c00 */
[CC--:B--2---:R-:W-:Y:S01]  /*2d40*/  FFMA R89, R21.reuse, R32.reuse, R58 ;  /* 0x0000002015597223 */ /* 0x0c4fe2000000003a */
[C---:B------:R-:W-:Y:S01]  /*2d50*/  FFMA R49, R20.reuse, R32, R59 ;  /* 0x0000002014317223 */ /* 0x040fe2000000003b */
[CC--:B------:R-:W-:Y:S01]  /*2d60*/  FFMA R50, R20.reuse, R33.reuse, R54 ;  /* 0x0000002114327223 */ /* 0x0c0fe20000000036 */
[----:B------:R-:W2:Y:S01]  /*2d70*/  LDS.128 R24, [R79+0x1300] ;  /* 0x001300004f187984 */ /* 0x000ea20000000c00 */
[CC--:B------:R-:W-:Y:S01]  /*2d80*/  FFMA R93, R20.reuse, R34.reuse, R57 ;  /* 0x00000022145d7223 */ /* 0x0c0fe20000000039 */
[C---:B------:R-:W-:Y:S01]  /*2d90*/  FFMA R58, R21.reuse, R33, R56 ;  /* 0x00000021153a7223 */ /* 0x040fe20000000038 */
[-C--:B------:R-:W-:Y:S01]  /*2da0*/  FFMA R110, R20, R35.reuse, R60 ;  /* 0x00000023146e7223 */ /* 0x080fe2000000003c */
[C---:B------:R-:W-:Y:S01]  /*2db0*/  FFMA R101, R21.reuse, R34, R61 ;  /* 0x0000002215657223 */ /* 0x040fe2000000003d */
[-C--:B------:R-:W-:Y:S01]  /*2dc0*/  FFMA R64, R21, R35.reuse, R64 ;  /* 0x0000002315407223 */ /* 0x080fe20000000040 */
        /* <DEDUP_REMOVED lines=8> */
[C---:B------:R-:W-:Y:S01]  /*2e50*/  FFMA R65, R28.reuse, R32, R71 ;  /* 0x000000201c417223 */ /* 0x040fe20000000047 */
[C---:B------:R-:W-:Y:S01]  /*2e60*/  FFMA R70, R28.reuse, R33, R74 ;  /* 0x000000211c467223 */ /* 0x040fe2000000004a */
[C---:B------:R-:W-:Y:S01]  /*2e70*/  FFMA R63, R28.reuse, R34, R69 ;  /* 0x000000221c3f7223 */ /* 0x040fe20000000045 */
[----:B------:R-:W-:Y:S01]  /*2e80*/  FFMA R66, R28, R35, R76 ;  /* 0x000000231c427223 */ /* 0x000fe2000000004c */
[C---:B------:R-:W-:Y:S01]  /*2e90*/  FFMA R23, R30.reuse, R32, R75 ;  /* 0x000000201e177223 */ /* 0x040fe2000000004b */
[CC--:B------:R-:W-:Y:S01]  /*2ea0*/  FFMA R20, R30.reuse, R33.reuse, R36 ;  /* 0x000000211e147223 */ /* 0x0c0fe20000000024 */
[C---:B------:R-:W-:Y:S01]  /*2eb0*/  FFMA R21, R30.reuse, R34, R37 ;  /* 0x000000221e157223 */ /* 0x040fe20000000025 */
[C---:B------:R-:W-:Y:S01]  /*2ec0*/  FFMA R99, R29.reuse, R32, R78 ;  /* 0x000000201d637223 */ /* 0x040fe2000000004e */
[C---:B------:R-:W-:Y:S01]  /*2ed0*/  FFMA R22, R29.reuse, R33, R80 ;  /* 0x000000211d167223 */ /* 0x040fe20000000050 */
[CC--:B------:R-:W-:Y:S01]  /*2ee0*/  FFMA R28, R29.reuse, R35.reuse, R82 ;  /* 0x000000231d1c7223 */ /* 0x0c0fe20000000052 */
[----:B------:R-:W-:Y:S01]  /*2ef0*/  FFMA R30, R30, R35, R38 ;  /* 0x000000231e1e7223 */ /* 0x000fe20000000026 */
[----:B------:R-:W-:Y:S01]  /*2f00*/  FFMA R53, R29, R34, R73 ;  /* 0x000000221d357223 */ /* 0x000fe20000000049 */
[C---:B------:R-:W-:Y:S01]  /*2f10*/  FFMA R85, R31.reuse, R32, R84 ;  /* 0x000000201f557223 */ /* 0x040fe20000000054 */
[C---:B------:R-:W-:Y:S01]  /*2f20*/  FFMA R78, R31.reuse, R33, R86 ;  /* 0x000000211f4e7223 */ /* 0x040fe20000000056 */
[C---:B------:R-:W-:Y:S01]  /*2f30*/  FFMA R61, R31.reuse, R34, R39 ;  /* 0x000000221f3d7223 */ /* 0x040fe20000000027 */
[----:B------:R-:W-:Y:S01]  /*2f40*/  FFMA R68, R31, R35, R88 ;  /* 0x000000231f447223 */ /* 0x000fe20000000058 */
[CC--:B0-----:R-:W-:Y:S01]  /*2f50*/  FFMA R76, R8.reuse, R13.reuse, R102 ;  /* 0x0000000d084c7223 */ /* 0x0c1fe20000000066 */
[-C--:B------:R-:W-:Y:S01]  /*2f60*/  FFMA R51, R8, R14.reuse, R87 ;  /* 0x0000000e08337223 */ /* 0x080fe20000000057 */
[CC--:B------:R-:W-:Y:S01]  /*2f70*/  FFMA R82, R11.reuse, R13.reuse, R98 ;  /* 0x0000000d0b527223 */ /* 0x0c0fe20000000062 */
[----:B------:R-:W-:Y:S01]  /*2f80*/  FFMA R71, R11, R14, R83 ;  /* 0x0000000e0b477223 */ /* 0x000fe20000000053 */
[----:B------:R-:W-:Y:S01]  /*2f90*/  FFMA R38, R10, R13, R100 ;  /* 0x0000000d0a267223 */ /* 0x000fe20000000064 */
[----:B------:R-:W-:Y:S01]  /*2fa0*/  FFMA R95, R8, R12, R95 ;  /* 0x0000000c085f7223 */ /* 0x000fe2000000005f */
[C---:B-1----:R-:W-:Y:S01]  /*2fb0*/  FFMA R102, R9.reuse, R17, R58 ;  /* 0x0000001109667223 */ /* 0x042fe2000000003a */
[----:B------:R-:W-:Y:S01]  /*2fc0*/  FFMA R36, R9, R19, R64 ;  /* 0x0000001309247223 */ /* 0x000fe20000000040 */
        /* <DEDUP_REMOVED lines=10> */
[----:B------:R-:W-:Y:S01]  /*3070*/  FFMA R64, R25, R12, R0 ;  /* 0x0000000c19407223 */ /* 0x000fe20000000000 */
[C---:B------:R-:W-:Y:S01]  /*3080*/  FFMA R49, R8.reuse, R16, R49 ;  /* 0x0000001008317223 */ /* 0x040fe20000000031 */
[C---:B------:R-:W-:Y:S01]  /*3090*/  FFMA R50, R8.reuse, R17, R50 ;  /* 0x0000001108327223 */ /* 0x040fe20000000032 */
[C---:B------:R-:W-:Y:S01]  /*30a0*/  FFMA R93, R8.reuse, R18, R93 ;  /* 0x00000012085d7223 */ /* 0x040fe2000000005d */
[----:B------:R-:W-:Y:S01]  /*30b0*/  FFMA R110, R8, R19, R110 ;  /* 0x00000013086e7223 */ /* 0x000fe2000000006e */
[C---:B------:R-:W-:Y:S01]  /*30c0*/  FFMA R89, R9.reuse, R16, R89 ;  /* 0x0000001009597223 */ /* 0x040fe20000000059 */
[----:B------:R-:W-:Y:S01]  /*30d0*/  FFMA R87, R9, R18, R101 ;  /* 0x0000001209577223 */ /* 0x000fe20000000065 */
        /* <DEDUP_REMOVED lines=19> */
[----:B------:R-:W-:Y:S01]  /*3210*/  FFMA R48, R8, R15, R48 ;  /* 0x0000000f08307223 */ /* 0x000fe20000000030 */
[C---:B------:R-:W-:Y:S01]  /*3220*/  FFMA R108, R9.reuse, R12, R108 ;  /* 0x0000000c096c7223 */ /* 0x040fe2000000006c */
[C---:B------:R-:W-:Y:S01]  /*3230*/  FFMA R106, R9.reuse, R13, R106 ;  /* 0x0000000d096a7223 */ /* 0x040fe2000000006a */
[----:B------:R-:W-:Y:S01]  /*3240*/  LDS.128 R20, [R77+0x1500] ;  /* 0x001500004d147984 */ /* 0x000fe20000000c00 */
[C---:B------:R-:W-:Y:S01]  /*3250*/  FFMA R91, R9.reuse, R14, R91 ;  /* 0x0000000e095b7223 */ /* 0x040fe2000000005b */
[-C--:B------:R-:W-:Y:S01]  /*3260*/  FFMA R104, R9, R15.reuse, R104 ;  /* 0x0000000f09687223 */ /* 0x080fe20000000068 */
[C---:B------:R-:W-:Y:S01]  /*3270*/  FFMA R37, R10.reuse, R12, R81 ;  /* 0x0000000c0a257223 */ /* 0x040fe20000000051 */
[----:B------:R-:W0:Y:S01]  /*3280*/  LDS.128 R16, [R79+0x1500] ;  /* 0x001500004f107984 */ /* 0x000e220000000c00 */
[C---:B------:R-:W-:Y:S01]  /*3290*/  FFMA R39, R10.reuse, R14, R97 ;  /* 0x0000000e0a277223 */ /* 0x040fe20000000061 */
[-C--:B------:R-:W-:Y:S01]  /*32a0*/  FFMA R100, R10, R15.reuse, R116 ;  /* 0x0000000f0a647223 */ /* 0x080fe20000000074 */
[C---:B------:R-:W-:Y:S01]  /*32b0*/  FFMA R96, R11.reuse, R12, R96 ;  /* 0x0000000c0b607223 */ /* 0x040fe20000000060 */
[----:B------:R-:W-:Y:S01]  /*32c0*/  FFMA R80, R11, R15, R114 ;  /* 0x0000000f0b507223 */ /* 0x000fe20000000072 */
[C---:B------:R-:W-:Y:S01]  /*32d0*/  FFMA R62, R25.reuse, R13, R90 ;  /* 0x0000000d193e7223 */ /* 0x040fe2000000005a */
[----:B------:R-:W1:Y:S01]  /*32e0*/  LDS.128 R8, [R79+0x1400] ;  /* 0x001400004f087984 */ /* 0x000e620000000c00 */
        /* <DEDUP_REMOVED lines=10> */
[----:B------:R-:W-:Y:S01]  /*3390*/  LDS.128 R12, [R79+0x1600] ;  /* 0x001600004f0c7984 */ /* 0x000fe20000000c00 */
        /* <DEDUP_REMOVED lines=16> */
[C---:B-1----:R-:W-:Y:S01]  /*34a0*/  FFMA R81, R8.reuse, R28, R95 ;  /* 0x0000001c08517223 */ /* 0x042fe2000000005f */
        /* <DEDUP_REMOVED lines=40> */
[----:B------:R-:W0:Y:S01]  /*3730*/  LDS.128 R32, [R77+0x1600] ;  /* 0x001600004d207984 */ /* 0x000e220000000c00 */
[C---:B------:R-:W-:Y:S01]  /*3740*/  FFMA R54, R19.reuse, R29, R54 ;  /* 0x0000001d13367223 */ /* 0x040fe20000000036 */
[C---:B------:R-:W-:Y:S01]  /*3750*/  FFMA R25, R18.reuse, R28, R25 ;  /* 0x0000001c12197223 */ /* 0x040fe20000000019 */
[C---:B------:R-:W-:Y:S01]  /*3760*/  FFMA R5, R18.reuse, R30, R5 ;  /* 0x0000001e12057223 */ /* 0x040fe20000000005 */
[----:B------:R-:W1:Y:S01]  /*3770*/  LDS.128 R8, [R77+0x1700] ;  /* 0x001700004d087984 */ /* 0x000e620000000c00 */
[-C--:B------:R-:W-:Y:S01]  /*3780*/  FFMA R6, R18, R31.reuse, R6 ;  /* 0x0000001f12067223 */ /* 0x080fe20000000006 */
[C---:B------:R-:W-:Y:S01]  /*3790*/  FFMA R52, R19.reuse, R28, R52 ;  /* 0x0000001c13347223 */ /* 0x040fe20000000034 */
[C---:B------:R-:W-:Y:S01]  /*37a0*/  FFMA R53, R19.reuse, R30, R53 ;  /* 0x0000001e13357223 */ /* 0x040fe20000000035 */
[----:B------:R-:W2:Y:S01]  /*37b0*/  LDS.128 R20, [R79+0x1700] ;  /* 0x001700004f147984 */ /* 0x000ea20000000c00 */
[----:B------:R-:W-:-:S03]  /*37c0*/  FFMA R60, R19, R31, R60 ;  /* 0x0000001f133c7223 */ /* 0x000fc6000000003c */
[----:B------:R-:W-:Y:S01]  /*37d0*/  LDS.128 R28, [R77+0x1800] ;  /* 0x001800004d1c7984 */ /* 0x000fe20000000c00 */
[-C--:B0-----:R-:W-:Y:S01]  /*37e0*/  FFMA R76, R12, R33.reuse, R76 ;  /* 0x000000210c4c7223 */ /* 0x081fe2000000004c */
[-C--:B------:R-:W-:Y:S01]  /*37f0*/  FFMA R46, R13, R33.reuse, R46 ;  /* 0x000000210d2e7223 */ /* 0x080fe2000000002e */
[-C--:B------:R-:W-:Y:S01]  /*3800*/  FFMA R38, R14, R33.reuse, R38 ;  /* 0x000000210e267223 */ /* 0x080fe20000000026 */
[----:B------:R-:W-:Y:S01]  /*3810*/  FFMA R82, R15, R33, R82 ;  /* 0x000000210f527223 */ /* 0x000fe20000000052 */
[C---:B------:R-:W-:Y:S01]  /*3820*/  FFMA R81, R12.reuse, R32, R81 ;  /* 0x000000200c517223 */ /* 0x040fe20000000051 */
[C---:B------:R-:W-:Y:S01]  /*3830*/  FFMA R51, R12.reuse, R34, R51 ;  /* 0x000000220c337223 */ /* 0x040fe20000000033 */
[C---:B------:R-:W-:Y:S01]  /*3840*/  FFMA R48, R12.reuse, R35, R48 ;  /* 0x000000230c307223 */ /* 0x040fe20000000030 */
[----:B-1----:R-:W-:Y:S01]  /*3850*/  FFMA R49, R12, R8, R49 ;  /* 0x000000080c317223 */ /* 0x002fe20000000031 */
        /* <DEDUP_REMOVED lines=14> */
[CC--:B------:R-:W-:Y:S01]  /*3940*/  FFMA R27, R21.reuse, R10.reuse, R27 ;  /* 0x0000000a151b7223 */ /* 0x0c0fe2000000001b */
[----:B------:R-:W-:Y:S01]  /*3950*/  FFMA R20, R21, R11, R16 ;  /* 0x0000000b15147223 */ /* 0x000fe20000000010 */
[-C--:B------:R-:W-:Y:S01]  /*3960*/  FFMA R2, R22, R33.reuse, R2 ;  /* 0x0000002116027223 */ /* 0x080fe20000000002 */
        /* <DEDUP_REMOVED lines=33> */
[----:B------:R-:W-:Y:S01]  /*3b80*/  LDS.128 R12, [R77+0x1900] ;  /* 0x001900004d0c7984 */ /* 0x000fe20000000c00 */
[CC--:B------:R-:W-:Y:S01]  /*3b90*/  FFMA R25, R22.reuse, R32.reuse, R25 ;  /* 0x0000002016197223 */ /* 0x0c0fe20000000019 */
[CC--:B------:R-:W-:Y:S01]  /*3ba0*/  FFMA R6, R22.reuse, R35.reuse, R6 ;  /* 0x0000002316067223 */ /* 0x0c0fe20000000006 */
[C---:B------:R-:W-:Y:S01]  /*3bb0*/  FFMA R52, R23.reuse, R32, R52 ;  /* 0x0000002017347223 */ /* 0x040fe20000000034 */
[----:B------:R-:W0:Y:S01]  /*3bc0*/  LDS.128 R8, [R79+0x1900] ;  /* 0x001900004f087984 */ /* 0x000e220000000c00 */
[C---:B------:R-:W-:Y:S01]  /*3bd0*/  FFMA R60, R23.reuse, R35, R60 ;  /* 0x00000023173c7223 */ /* 0x040fe2000000003c */
[-C--:B------:R-:W-:Y:S01]  /*3be0*/  FFMA R5, R22, R34.reuse, R5 ;  /* 0x0000002216057223 */ /* 0x080fe20000000005 */
[----:B------:R-:W-:Y:S01]  /*3bf0*/  FFMA R53, R23, R34, R53 ;  /* 0x0000002217357223 */ /* 0x000fe20000000035 */
[----:B------:R-:W1:Y:S01]  /*3c00*/  LDS.128 R16, [R79+0x1800] ;  /* 0x001800004f107984 */ /* 0x000e620000000c00 */
        /* <DEDUP_REMOVED lines=61> */
[C---:B------:R-:W-:Y:S01]  /*3fe0*/  FFMA R5, R10.reuse, R30, R5 ;  /* 0x0000001e0a057223 */ /* 0x040fe20000000005 */
[----:B------:R-:W-:Y:S01]  /*3ff0*/  FFMA R6, R10, R31, R6 ;  /* 0x0000001f0a067223 */ /* 0x000fe20000000006 */
[C---:B------:R-:W-:Y:S01]  /*4000*/  FFMA R52, R11.reuse, R28, R52 ;  /* 0x0000001c0b347223 */ /* 0x040fe20000000034 */
[----:B------:R-:W2:Y:S01]  /*4010*/  LDS.128 R12, [R79+0x1b00] ;  /* 0x001b00004f0c7984 */ /* 0x000ea20000000c00 */
        /* <DEDUP_REMOVED lines=55> */
[----:B------:R-:W-:Y:S01]  /*4390*/  FFMA R12, R13, R19, R32 ;  /* 0x000000130d0c7223 */ /* 0x000fe20000000020 */
[----:B------:R-:W0:Y:S01]  /*43a0*/  LDS.128 R84, [R79+0x1c00] ;  /* 0x001c00004f547984 */ /* 0x000e220000000c00 */
[----:B------:R-:W-:Y:S01]  /*43b0*/  FFMA R96, R15, R96, R33 ;  /* 0x000000600f607223 */ /* 0x000fe20000000021 */
        /* <DEDUP_REMOVED lines=9> */
[C---:B------:R-:W-:Y:S01]  /*4450*/  FFMA R60, R15.reuse, R19, R60 ;  /* 0x000000130f3c7223 */ /* 0x040fe2000000003c */
[C---:B------:R-:W-:Y:S01]  /*4460*/  FFMA R78, R15.reuse, R97, R78 ;  /* 0x000000610f4e7223 */ /* 0x040fe2000000004e */
[C---:B------:R-:W-:Y:S01]  /*4470*/  FFMA R61, R15.reuse, R98, R61 ;  /* 0x000000620f3d7223 */ /* 0x040fe2000000003d */
[----:B------:R-:W-:Y:S01]  /*4480*/  FFMA R68, R15, R99, R68 ;  /* 0x000000630f447223 */ /* 0x000fe20000000044 */
[----:B------:R-:W-:Y:S01]  /*4490*/  LDS.128 R16, [R79+0x1e00] ;  /* 0x001e00004f107984 */ /* 0x000fe20000000c00 */
[----:B------:R-:W3:Y:S01]  /*44a0*/  LDC.64 R98, c[0x0][0x390] ;  /* 0x0000e400ff627b82 */ /* 0x000ee20000000a00 */
        /* <DEDUP_REMOVED lines=17> */
[C---:B--2---:R-:W-:Y:S01]  /*45c0*/  FFMA R15, R33.reuse, R28, R23 ;  /* 0x0000001c210f7223 */ /* 0x044fe20000000017 */
[C---:B------:R-:W-:Y:S01]  /*45d0*/  FFMA R13, R33.reuse, R30, R21 ;  /* 0x0000001e210d7223 */ /* 0x040fe20000000015 */
[C---:B------:R-:W-:Y:S01]  /*45e0*/  FFMA R64, R33.reuse, R24, R64 ;  /* 0x0000001821407223 */ /* 0x040fe20000000040 */
[----:B------:R-:W0:Y:S01]  /*45f0*/  LDS.128 R20, [R77+0x1e00] ;  /* 0x001e00004d147984 */ /* 0x000e220000000c00 */
[C---:B------:R-:W-:Y:S01]  /*4600*/  FFMA R62, R33.reuse, R25, R62 ;  /* 0x00000019213e7223 */ /* 0x040fe2000000003e */
[C---:B------:R-:W-:Y:S01]  /*4610*/  FFMA R55, R33.reuse, R26, R55 ;  /* 0x0000001a21377223 */ /* 0x040fe20000000037 */
[C---:B------:R-:W-:Y:S01]  /*4620*/  FFMA R12, R33.reuse, R27, R12 ;  /* 0x0000001b210c7223 */ /* 0x040fe2000000000c */
[C---:B------:R-:W-:Y:S01]  /*4630*/  FFMA R10, R33.reuse, R29, R10 ;  /* 0x0000001d210a7223 */ /* 0x040fe2000000000a */
[----:B------:R-:W-:Y:S01]  /*4640*/  FFMA R8, R33, R31, R8 ;  /* 0x0000001f21087223 */ /* 0x000fe20000000008 */
[C---:B------:R-:W-:Y:S01]  /*4650*/  FFMA R57, R32.reuse, R24, R57 ;  /* 0x0000001820397223 */ /* 0x040fe20000000039 */
[----:B------:R-:W1:Y:S01]  /*4660*/  S2R R33, SR_CTAID.Y ;  /* 0x0000000000217919 */ /* 0x000e620000002600 */
        /* <DEDUP_REMOVED lines=8> */
[----:B------:R-:W2:Y:S01]  /*46f0*/  S2R R32, SR_CTAID.X ;  /* 0x0000000000207919 */ /* 0x000ea20000002500 */
        /* <DEDUP_REMOVED lines=15> */
[----:B------:R-:W4:Y:S01]  /*47f0*/  LDS.128 R24, [R77+0x1f00] ;  /* 0x001f00004d187984 */ /* 0x000f220000000c00 */
[-C--:B------:R-:W-:Y:S01]  /*4800*/  FFMA R74, R87, R29.reuse, R74 ;  /* 0x0000001d574a7223 */ /* 0x080fe2000000004a */
[C---:B------:R-:W-:Y:S01]  /*4810*/  FFMA R0, R34.reuse, R29, R0 ;  /* 0x0000001d22007223 */ /* 0x040fe20000000000 */
[-C--:B------:R-:W-:Y:S01]  /*4820*/  FFMA R41, R85, R28.reuse, R41 ;  /* 0x0000001c55297223 */ /* 0x080fe20000000029 */
[-C--:B------:R-:W-:Y:S01]  /*4830*/  FFMA R69, R87, R28.reuse, R69 ;  /* 0x0000001c57457223 */ /* 0x080fe20000000045 */
[----:B------:R-:W-:Y:S01]  /*4840*/  FFMA R9, R34, R28, R9 ;  /* 0x0000001c22097223 */ /* 0x000fe20000000009 */
[----:B------:R-:W-:Y:S01]  /*4850*/  FFMA R36, R85, R31, R36 ;  /* 0x0000001f55247223 */ /* 0x000fe20000000024 */
[----:B-1----:R-:W-:Y:S01]  /*4860*/  LEA R33, R33, R4, 0x5 ;  /* 0x0000000421217211 */ /* 0x002fe200078e28ff */
[----:B------:R-:W-:Y:S01]  /*4870*/  FFMA R4, R35, R29, R78 ;  /* 0x0000001d23047223 */ /* 0x000fe2000000004e */
[----:B0-----:R-:W-:Y:S01]  /*4880*/  FFMA R29, R16, R21, R76 ;  /* 0x00000015101d7223 */ /* 0x001fe2000000004c */
[-C--:B------:R-:W-:Y:S01]  /*4890*/  FFMA R56, R87, R31.reuse, R56 ;  /* 0x0000001f57387223 */ /* 0x080fe20000000038 */
[----:B------:R-:W0:Y:S01]  /*48a0*/  LDS.128 R76, [R79+0x1f00] ;  /* 0x001f00004f4c7984 */ /* 0x000e220000000c00 */
[-C--:B------:R-:W-:Y:S01]  /*48b0*/  FFMA R14, R34, R31.reuse, R14 ;  /* 0x0000001f220e7223 */ /* 0x080fe2000000000e */
[----:B------:R-:W-:Y:S01]  /*48c0*/  FFMA R68, R35, R31, R68 ;  /* 0x0000001f23447223 */ /* 0x000fe20000000044 */
[----:B------:R-:W-:Y:S01]  /*48d0*/  FFMA R31, R16, R23, R48 ;  /* 0x00000017101f7223 */ /* 0x000fe20000000030 */
[----:B------:R-:W-:Y:S01]  /*48e0*/  FFMA R43, R85, R30, R43 ;  /* 0x0000001e552b7223 */ /* 0x000fe2000000002b */
[----:B--2---:R-:W-:Y:S01]  /*48f0*/  LEA R32, R32, R7, 0x5 ;  /* 0x0000000720207211 */ /* 0x004fe200078e28ff */
[----:B------:R-:W-:Y:S01]  /*4900*/  FFMA R7, R35, R28, R96 ;  /* 0x0000001c23077223 */ /* 0x000fe20000000060 */
[----:B------:R-:W-:Y:S01]  /*4910*/  SHF.L.U32 R28, R33, 0x2, RZ ;  /* 0x00000002211c7819 */ /* 0x000fe200000006ff */
[-C--:B------:R-:W-:Y:S01]  /*4920*/  FFMA R67, R87, R30.reuse, R67 ;  /* 0x0000001e57437223 */ /* 0x080fe20000000043 */
[----:B------:R-:W-:Y:S01]  /*4930*/  SHF.L.U32 R33, R32, 0x2, RZ ;  /* 0x0000000220217819 */ /* 0x000fe200000006ff */
[-C--:B------:R-:W-:Y:S01]  /*4940*/  FFMA R3, R34, R30.reuse, R3 ;  /* 0x0000001e22037223 */ /* 0x080fe20000000003 */
[----:B------:R-:W-:Y:S01]  /*4950*/  FFMA R61, R35, R30, R61 ;  /* 0x0000001e233d7223 */ /* 0x000fe2000000003d */
[----:B------:R-:W-:Y:S01]  /*4960*/  FFMA R30, R16, R22, R51 ;  /* 0x00000016101e7223 */ /* 0x000fe20000000033 */
[C---:B------:R-:W-:Y:S01]  /*4970*/  IADD3 R32, PT, PT, R28.reuse, 0x40, RZ ;  /* 0x000000401c207810 */ /* 0x040fe20007ffe0ff */
[----:B------:R-:W-:-:S02]  /*4980*/  IMAD R101, R28, R94, R33 ;  /* 0x0000005e1c657224 */ /* 0x000fc400078e0221 */
[-C--:B------:R-:W-:Y:S01]  /*4990*/  FFMA R28, R16, R20.reuse, R81 ;  /* 0x00000014101c7223 */ /* 0x080fe20000000051 */
[----:B------:R-:W-:Y:S01]  /*49a0*/  FFMA R44, R17, R20, R44 ;  /* 0x00000014112c7223 */ /* 0x000fe2000000002c */
[----:B---3--:R-:W-:-:S04]  /*49b0*/  IMAD.WIDE R100, R101, 0x4, R98 ;  /* 0x0000000465647825 */ /* 0x008fc800078e0262 */
[----:B------:R-:W-:Y:S01]  /*49c0*/  IMAD R97, R32, R94, R33 ;  /* 0x0000005e20617224 */ /* 0x000fe200078e0221 */
[----:B------:R1:W-:Y:S03]  /*49d0*/  STG.E.128 desc[UR12][R100.64], R28 ;  /* 0x0000001c64007986 */ /* 0x0003e6000c101d0c */
[----:B------:R-:W-:-:S04]  /*49e0*/  IMAD.WIDE R96, R97, 0x4, R98 ;  /* 0x0000000461607825 */ /* 0x000fc800078e0262 */
[C---:B----4-:R-:W-:Y:S01]  /*49f0*/  FFMA R48, R16.reuse, R24, R49 ;  /* 0x0000001810307223 */ /* 0x050fe20000000031 */
[C---:B------:R-:W-:Y:S01]  /*4a00*/  FFMA R49, R16.reuse, R25, R50 ;  /* 0x0000001910317223 */ /* 0x040fe20000000032 */
[C---:B------:R-:W-:Y:S01]  /*4a10*/  FFMA R50, R16.reuse, R26, R45 ;  /* 0x0000001a10327223 */ /* 0x040fe2000000002d */
[----:B------:R-:W-:Y:S01]  /*4a20*/  FFMA R51, R16, R27, R92 ;  /* 0x0000001b10337223 */ /* 0x000fe2000000005c */
[----:B------:R-:W-:Y:S01]  /*4a30*/  FFMA R45, R17, R21, R46 ;  /* 0x00000015112d7223 */ /* 0x000fe2000000002e */
[----:B------:R-:W-:-:S04]  /*4a40*/  IMAD.WIDE R92, R94, 0x4, R100 ;  /* 0x000000045e5c7825 */ /* 0x000fc800078e0264 */
[C---:B------:R-:W-:Y:S01]  /*4a50*/  FFMA R46, R17.reuse, R22, R47 ;  /* 0x00000016112e7223 */ /* 0x040fe2000000002f */
[C---:B------:R-:W-:Y:S01]  /*4a60*/  FFMA R47, R17.reuse, R23, R40 ;  /* 0x00000017112f7223 */ /* 0x040fe20000000028 */
[C---:B------:R-:W-:Y:S01]  /*4a70*/  FFMA R40, R17.reuse, R24, R41 ;  /* 0x0000001811287223 */ /* 0x040fe20000000029 */
[C---:B------:R-:W-:Y:S01]  /*4a80*/  FFMA R41, R17.reuse, R25, R42 ;  /* 0x0000001911297223 */ /* 0x040fe2000000002a */
[C---:B------:R-:W-:Y:S01]  /*4a90*/  FFMA R42, R17.reuse, R26, R43 ;  /* 0x0000001a112a7223 */ /* 0x040fe2000000002b */
[-C--:B------:R-:W-:Y:S01]  /*4aa0*/  FFMA R35, R18, R27.reuse, R86 ;  /* 0x0000001b12237223 */ /* 0x080fe20000000056 */
[----:B------:R-:W-:Y:S01]  /*4ab0*/  FFMA R43, R17, R27, R36 ;  /* 0x0000001b112b7223 */ /* 0x000fe20000000024 */
[----:B------:R-:W-:-:S04]  /*4ac0*/  IMAD.WIDE R86, R94, 0x4, R92 ;  /* 0x000000045e567825 */ /* 0x000fc800078e025c */
        /* <DEDUP_REMOVED lines=15> */
[----:B------:R-:W-:Y:S01]  /*4bc0*/  IMAD.WIDE R74, R94, 0x4, R86 ;  /* 0x000000045e4a7825 */ /* 0x000fe200078e0256 */
[----:B------:R1:W-:Y:S03]  /*4bd0*/  STG.E.128 desc[UR12][R100.64+0x100], R48 ;  /* 0x0001003064007986 */ /* 0x0003e6000c101d0c */
[C---:B0-----:R-:W-:Y:S01]  /*4be0*/  FFMA R56, R76.reuse, R20, R57 ;  /* 0x000000144c387223 */ /* 0x041fe20000000039 */
[C---:B------:R-:W-:Y:S01]  /*4bf0*/  FFMA R57, R76.reuse, R21, R58 ;  /* 0x000000154c397223 */ /* 0x040fe2000000003a */
[C---:B------:R-:W-:Y:S01]  /*4c00*/  FFMA R58, R76.reuse, R22, R59 ;  /* 0x000000164c3a7223 */ /* 0x040fe2000000003b */
[----:B------:R-:W-:Y:S01]  /*4c10*/  STG.E.128 desc[UR12][R92.64], R44 ;  /* 0x0000002c5c007986 */ /* 0x000fe2000c101d0c */
[----:B------:R-:W-:-:S03]  /*4c20*/  FFMA R59, R76, R23, R72 ;  /* 0x000000174c3b7223 */ /* 0x000fc60000000048 */
[----:B------:R-:W-:Y:S04]  /*4c30*/  STG.E.128 desc[UR12][R92.64+0x100], R40 ;  /* 0x000100285c007986 */ /* 0x000fe8000c101d0c */
[----:B------:R-:W-:Y:S04]  /*4c40*/  STG.E.128 desc[UR12][R86.64], R36 ;  /* 0x0000002456007986 */ /* 0x000fe8000c101d0c */
[----:B------:R0:W-:Y:S01]  /*4c50*/  STG.E.128 desc[UR12][R86.64+0x100], R32 ;  /* 0x0001002056007986 */ /* 0x0001e2000c101d0c */
[C---:B-1----:R-:W-:Y:S01]  /*4c60*/  FFMA R48, R76.reuse, R24, R65 ;  /* 0x000000184c307223 */ /* 0x042fe20000000041 */
[----:B------:R-:W-:-:S02]  /*4c70*/  FFMA R49, R76, R25, R70 ;  /* 0x000000194c317223 */ /* 0x000fc40000000046 */
[----:B------:R1:W-:Y:S01]  /*4c80*/  STG.E.128 desc[UR12][R74.64+0x100], R16 ;  /* 0x000100104a007986 */ /* 0x0003e2000c101d0c */
[C---:B------:R-:W-:Y:S01]  /*4c90*/  FFMA R50, R76.reuse, R26, R63 ;  /* 0x0000001a4c327223 */ /* 0x040fe2000000003f */
[----:B------:R-:W-:Y:S02]  /*4ca0*/  FFMA R51, R76, R27, R66 ;  /* 0x0000001b4c337223 */ /* 0x000fe40000000042 */
[----:B------:R2:W-:Y:S04]  /*4cb0*/  STG.E.128 desc[UR12][R74.64], R28 ;  /* 0x0000001c4a007986 */ /* 0x0005e8000c101d0c */
[----:B------:R-:W-:Y:S04]  /*4cc0*/  STG.E.128 desc[UR12][R96.64], R56 ;  /* 0x0000003860007986 */ /* 0x000fe8000c101d0c */
[----:B------:R-:W-:Y:S01]  /*4cd0*/  STG.E.128 desc[UR12][R96.64+0x100], R48 ;  /* 0x0001003060007986 */ /* 0x000fe2000c101d0c */
        /* <DEDUP_REMOVED lines=8> */
[----:B--2---:R-:W-:Y:S01]  /*4d60*/  FFMA R29, R78, R21, R2 ;  /* 0x000000154e1d7223 */ /* 0x004fe20000000002 */
[----:B------:R-:W-:-:S04]  /*4d70*/  IMAD.WIDE R2, R94, 0x4, R96 ;  /* 0x000000045e027825 */ /* 0x000fc800078e0260 */
[CC--:B------:R-:W-:Y:S01]  /*4d80*/  FFMA R8, R78.reuse, R24.reuse, R9 ;  /* 0x000000184e087223 */ /* 0x0c0fe20000000009 */
[C---:B------:R-:W-:Y:S01]  /*4d90*/  FFMA R31, R78.reuse, R23, R6 ;  /* 0x000000174e1f7223 */ /* 0x040fe20000000006 */
[----:B------:R-:W-:Y:S01]  /*4da0*/  FFMA R24, R79, R24, R7 ;  /* 0x000000184f187223 */ /* 0x000fe20000000007 */
[----:B------:R-:W-:Y:S01]  /*4db0*/  FFMA R18, R77, R26, R13 ;  /* 0x0000001a4d127223 */ /* 0x000fe2000000000d */
[----:B------:R-:W-:Y:S01]  /*4dc0*/  FFMA R28, R78, R20, R11 ;  /* 0x000000144e1c7223 */ /* 0x000fe2000000000b */
[----:B------:R-:W-:-:S04]  /*4dd0*/  IMAD.WIDE R6, R94, 0x4, R2 ;  /* 0x000000045e067825 */ /* 0x000fc800078e0202 */
        /* <DEDUP_REMOVED lines=11> */
[----:B------:R-:W-:Y:S04]  /*4e90*/  STG.E.128 desc[UR12][R2.64], R32 ;  /* 0x0000002002007986 */ /* 0x000fe8000c101d0c */
[----:B------:R-:W-:Y:S04]  /*4ea0*/  STG.E.128 desc[UR12][R2.64+0x100], R16 ;  /* 0x0001001002007986 */ /* 0x000fe8000c101d0c */
[----:B------:R-:W-:Y:S04]  /*4eb0*/  STG.E.128 desc[UR12][R6.64], R28 ;  /* 0x0000001c06007986 */ /* 0x000fe8000c101d0c */
[----:B------:R-:W-:Y:S04]  /*4ec0*/  STG.E.128 desc[UR12][R6.64+0x100], R8 ;  /* 0x0001000806007986 */ /* 0x000fe8000c101d0c */
[----:B------:R-:W-:Y:S04]  /*4ed0*/  STG.E.128 desc[UR12][R94.64], R20 ;  /* 0x000000145e007986 */ /* 0x000fe8000c101d0c */
[----:B------:R-:W-:Y:S01]  /*4ee0*/  STG.E.128 desc[UR12][R94.64+0x100], R24 ;  /* 0x000100185e007986 */ /* 0x000fe2000c101d0c */
[----:B------:R-:W-:Y:S05]  /*4ef0*/  EXIT ;  /* 0x000000000000794d */ /* 0x000fea0003800000 */
.L_x_2:
[----:B------:R-:W-:-:S00]  /*4f00*/  BRA `(.L_x_2) ;  /* 0xfffffffc00fc7947 */ /* 0x000fc0000383ffff */
[----:B------:R-:W-:-:S00]  /*4f10*/  NOP ;  /* 0x0000000000007918 */ /* 0x000fc00000000000 */
        /* <DEDUP_REMOVED lines=14> */
.L_x_3:


//--------------------- .nv.shared._Z24sgemm_register_tile_vec4PfS_S_iii --------------------------
	.section	.nv.shared._Z24sgemm_register_tile_vec4PfS_S_iii,"aw",@nobits
	.sectionflags	@""
	.align	4
.nv.shared._Z24sgemm_register_tile_vec4PfS_S_iii:
	.zero		17408


//--------------------- .nv.shared.reserved.0     --------------------------
	.section	.nv.shared.reserved.0,"aw",@nobits
	.weak		__nv_reservedSMEM_offset_0_alias
	.size		__nv_reservedSMEM_offset_0_alias, 0, 64
	.other		__nv_reservedSMEM_offset_0_alias,@"STO_CUDA_RESERVED_SHARED STV_DEFAULT"
__nv_reservedSMEM_offset_0_alias:
	.zero		0
	.zero		64


//--------------------- .nv.constant0._Z24sgemm_register_tile_vec4PfS_S_iii --------------------------
	.section	.nv.constant0._Z24sgemm_register_tile_vec4PfS_S_iii,"a",@progbits
	.sectionflags	@""
	.align	4
.nv.constant0._Z24sgemm_register_tile_vec4PfS_S_iii:
	.zero		932


//--------------------- SYMBOLS --------------------------

	.type		.nv.reservedSmem.offset0,@object
	.size		.nv.reservedSmem.offset0,0x4
	.type		.nv.reservedSmem.cap,@object
	.size		.nv.reservedSmem.cap,0x4
